//
// Generated by NVIDIA NVVM Compiler
//
// Compiler Build ID: CL-36424714
// Cuda compilation tools, release 13.0, V13.0.88
// Based on NVVM 20.0.0
//

.version 9.0
.target sm_100
.address_size 64

	// .globl	_Z10initializePdS_i

.visible .entry _Z10initializePdS_i(
	.param .u64 .ptr .align 1 _Z10initializePdS_i_param_0,
	.param .u64 .ptr .align 1 _Z10initializePdS_i_param_1,
	.param .u32 _Z10initializePdS_i_param_2
)
{
	.reg .pred 	%p<3>;
	.reg .b32 	%r<14>;
	.reg .b64 	%rd<12>;

	ld.param.u64 	%rd3, [_Z10initializePdS_i_param_0];
	ld.param.u64 	%rd2, [_Z10initializePdS_i_param_1];
	ld.param.u32 	%r4, [_Z10initializePdS_i_param_2];
	cvta.to.global.u64 	%rd1, %rd3;
	mov.u32 	%r5, %ctaid.y;
	mov.u32 	%r6, %ntid.y;
	mov.u32 	%r7, %tid.y;
	mad.lo.s32 	%r1, %r5, %r6, %r7;
	mov.u32 	%r8, %ctaid.x;
	mov.u32 	%r9, %ntid.x;
	mov.u32 	%r10, %tid.x;
	mad.lo.s32 	%r2, %r8, %r9, %r10;
	max.s32 	%r11, %r1, %r2;
	setp.ge.s32 	%p1, %r11, %r4;
	@%p1 bra 	$L__BB0_3;
	cvta.to.global.u64 	%rd4, %rd2;
	mul.lo.s32 	%r3, %r4, %r1;
	add.s32 	%r12, %r3, %r2;
	mul.wide.s32 	%rd5, %r12, 8;
	add.s64 	%rd6, %rd4, %rd5;
	mov.b64 	%rd7, 0;
	st.global.u64 	[%rd6], %rd7;
	add.s64 	%rd8, %rd1, %rd5;
	st.global.u64 	[%rd8], %rd7;
	setp.ne.s32 	%p2, %r1, %r2;
	@%p2 bra 	$L__BB0_3;
	add.s32 	%r13, %r3, %r1;
	mul.wide.u32 	%rd9, %r13, 8;
	add.s64 	%rd10, %rd1, %rd9;
	mov.b64 	%rd11, 4607182418800017408;
	st.global.u64 	[%rd10], %rd11;
$L__BB0_3:
	ret;

}
	// .globl	_Z4luopPdS_S_iiPfS0_
.visible .entry _Z4luopPdS_S_iiPfS0_(
	.param .u64 .ptr .align 1 _Z4luopPdS_S_iiPfS0__param_0,
	.param .u64 .ptr .align 1 _Z4luopPdS_S_iiPfS0__param_1,
	.param .u64 .ptr .align 1 _Z4luopPdS_S_iiPfS0__param_2,
	.param .u32 _Z4luopPdS_S_iiPfS0__param_3,
	.param .u32 _Z4luopPdS_S_iiPfS0__param_4,
	.param .u64 .ptr .align 1 _Z4luopPdS_S_iiPfS0__param_5,
	.param .u64 .ptr .align 1 _Z4luopPdS_S_iiPfS0__param_6
)
{
	.reg .pred 	%p<22>;
	.reg .b32 	%r<72>;
	.reg .b32 	%f<11>;
	.reg .b64 	%rd<87>;
	.reg .b64 	%fd<163>;

	ld.param.u64 	%rd6, [_Z4luopPdS_S_iiPfS0__param_0];
	ld.param.u64 	%rd7, [_Z4luopPdS_S_iiPfS0__param_1];
	ld.param.u64 	%rd8, [_Z4luopPdS_S_iiPfS0__param_2];
	ld.param.u32 	%r38, [_Z4luopPdS_S_iiPfS0__param_3];
	ld.param.u32 	%r39, [_Z4luopPdS_S_iiPfS0__param_4];
	cvta.to.global.u64 	%rd1, %rd6;
	cvta.to.global.u64 	%rd2, %rd7;
	cvta.to.global.u64 	%rd3, %rd8;
	mov.u32 	%r40, %ctaid.x;
	mov.u32 	%r41, %ntid.x;
	mov.u32 	%r42, %tid.x;
	mad.lo.s32 	%r1, %r40, %r41, %r42;
	setp.lt.s32 	%p1, %r1, %r39;
	setp.ge.s32 	%p2, %r1, %r38;
	or.pred  	%p3, %p2, %p1;
	@%p3 bra 	$L__BB1_26;
	mul.lo.s32 	%r2, %r39, %r38;
	add.s32 	%r3, %r2, %r1;
	mul.wide.s32 	%rd10, %r3, 8;
	add.s64 	%rd11, %rd3, %rd10;
	ld.global.f64 	%fd154, [%rd11];
	// begin inline asm
	mov.u64 	%rd9, %clock64;
	// end inline asm
	cvt.rn.f32.s64 	%f1, %rd9;
	setp.lt.s32 	%p4, %r39, 1;
	@%p4 bra 	$L__BB1_13;
	and.b32  	%r4, %r39, 7;
	setp.lt.u32 	%p5, %r39, 8;
	mov.b32 	%r64, 0;
	@%p5 bra 	$L__BB1_5;
	and.b32  	%r64, %r39, 2147483640;
	neg.s32 	%r62, %r64;
	shl.b32 	%r7, %r38, 3;
	mul.wide.s32 	%rd16, %r38, 8;
	mov.u32 	%r60, %r2;
	mov.u32 	%r61, %r1;
$L__BB1_4:
	.pragma "nounroll";
	mul.wide.s32 	%rd12, %r60, 8;
	add.s64 	%rd13, %rd1, %rd12;
	mul.wide.s32 	%rd14, %r61, 8;
	add.s64 	%rd15, %rd2, %rd14;
	ld.global.f64 	%fd28, [%rd15];
	ld.global.f64 	%fd29, [%rd13];
	mul.f64 	%fd30, %fd28, %fd29;
	sub.f64 	%fd31, %fd154, %fd30;
	add.s64 	%rd17, %rd15, %rd16;
	ld.global.f64 	%fd32, [%rd17];
	ld.global.f64 	%fd33, [%rd13+8];
	mul.f64 	%fd34, %fd32, %fd33;
	sub.f64 	%fd35, %fd31, %fd34;
	add.s64 	%rd18, %rd17, %rd16;
	ld.global.f64 	%fd36, [%rd18];
	ld.global.f64 	%fd37, [%rd13+16];
	mul.f64 	%fd38, %fd36, %fd37;
	sub.f64 	%fd39, %fd35, %fd38;
	add.s64 	%rd19, %rd18, %rd16;
	ld.global.f64 	%fd40, [%rd19];
	ld.global.f64 	%fd41, [%rd13+24];
	mul.f64 	%fd42, %fd40, %fd41;
	sub.f64 	%fd43, %fd39, %fd42;
	add.s64 	%rd20, %rd19, %rd16;
	ld.global.f64 	%fd44, [%rd20];
	ld.global.f64 	%fd45, [%rd13+32];
	mul.f64 	%fd46, %fd44, %fd45;
	sub.f64 	%fd47, %fd43, %fd46;
	add.s64 	%rd21, %rd20, %rd16;
	ld.global.f64 	%fd48, [%rd21];
	ld.global.f64 	%fd49, [%rd13+40];
	mul.f64 	%fd50, %fd48, %fd49;
	sub.f64 	%fd51, %fd47, %fd50;
	add.s64 	%rd22, %rd21, %rd16;
	ld.global.f64 	%fd52, [%rd22];
	ld.global.f64 	%fd53, [%rd13+48];
	mul.f64 	%fd54, %fd52, %fd53;
	sub.f64 	%fd55, %fd51, %fd54;
	add.s64 	%rd23, %rd22, %rd16;
	ld.global.f64 	%fd56, [%rd23];
	ld.global.f64 	%fd57, [%rd13+56];
	mul.f64 	%fd58, %fd56, %fd57;
	sub.f64 	%fd154, %fd55, %fd58;
	add.s32 	%r62, %r62, 8;
	add.s32 	%r61, %r61, %r7;
	add.s32 	%r60, %r60, 8;
	setp.ne.s32 	%p6, %r62, 0;
	@%p6 bra 	$L__BB1_4;
$L__BB1_5:
	setp.eq.s32 	%p7, %r4, 0;
	@%p7 bra 	$L__BB1_13;
	and.b32  	%r15, %r39, 3;
	setp.lt.u32 	%p8, %r4, 4;
	@%p8 bra 	$L__BB1_8;
	mad.lo.s32 	%r44, %r64, %r38, %r1;
	mul.wide.s32 	%rd24, %r44, 8;
	add.s64 	%rd25, %rd2, %rd24;
	ld.global.f64 	%fd60, [%rd25];
	add.s32 	%r45, %r64, %r2;
	mul.wide.s32 	%rd26, %r45, 8;
	add.s64 	%rd27, %rd1, %rd26;
	ld.global.f64 	%fd61, [%rd27];
	mul.f64 	%fd62, %fd60, %fd61;
	sub.f64 	%fd63, %fd154, %fd62;
	mul.wide.s32 	%rd28, %r38, 8;
	add.s64 	%rd29, %rd25, %rd28;
	ld.global.f64 	%fd64, [%rd29];
	ld.global.f64 	%fd65, [%rd27+8];
	mul.f64 	%fd66, %fd64, %fd65;
	sub.f64 	%fd67, %fd63, %fd66;
	add.s64 	%rd30, %rd29, %rd28;
	ld.global.f64 	%fd68, [%rd30];
	ld.global.f64 	%fd69, [%rd27+16];
	mul.f64 	%fd70, %fd68, %fd69;
	sub.f64 	%fd71, %fd67, %fd70;
	add.s64 	%rd31, %rd30, %rd28;
	ld.global.f64 	%fd72, [%rd31];
	ld.global.f64 	%fd73, [%rd27+24];
	mul.f64 	%fd74, %fd72, %fd73;
	sub.f64 	%fd154, %fd71, %fd74;
	add.s32 	%r64, %r64, 4;
$L__BB1_8:
	setp.eq.s32 	%p9, %r15, 0;
	@%p9 bra 	$L__BB1_13;
	setp.eq.s32 	%p10, %r15, 1;
	@%p10 bra 	$L__BB1_11;
	mad.lo.s32 	%r46, %r64, %r38, %r1;
	mul.wide.s32 	%rd32, %r46, 8;
	add.s64 	%rd33, %rd2, %rd32;
	ld.global.f64 	%fd76, [%rd33];
	add.s32 	%r47, %r64, %r2;
	mul.wide.s32 	%rd34, %r47, 8;
	add.s64 	%rd35, %rd1, %rd34;
	ld.global.f64 	%fd77, [%rd35];
	mul.f64 	%fd78, %fd76, %fd77;
	sub.f64 	%fd79, %fd154, %fd78;
	mul.wide.s32 	%rd36, %r38, 8;
	add.s64 	%rd37, %rd33, %rd36;
	ld.global.f64 	%fd80, [%rd37];
	ld.global.f64 	%fd81, [%rd35+8];
	mul.f64 	%fd82, %fd80, %fd81;
	sub.f64 	%fd154, %fd79, %fd82;
	add.s32 	%r64, %r64, 2;
$L__BB1_11:
	and.b32  	%r48, %r39, 1;
	setp.eq.b32 	%p11, %r48, 1;
	not.pred 	%p12, %p11;
	@%p12 bra 	$L__BB1_13;
	mad.lo.s32 	%r49, %r64, %r38, %r1;
	mul.wide.s32 	%rd38, %r49, 8;
	add.s64 	%rd39, %rd2, %rd38;
	ld.global.f64 	%fd83, [%rd39];
	add.s32 	%r50, %r64, %r2;
	mul.wide.s32 	%rd40, %r50, 8;
	add.s64 	%rd41, %rd1, %rd40;
	ld.global.f64 	%fd84, [%rd41];
	mul.f64 	%fd85, %fd83, %fd84;
	sub.f64 	%fd154, %fd154, %fd85;
$L__BB1_13:
	ld.param.u64 	%rd85, [_Z4luopPdS_S_iiPfS0__param_5];
	setp.lt.s32 	%p13, %r39, 1;
	mul.wide.s32 	%rd44, %r3, 8;
	add.s64 	%rd45, %rd2, %rd44;
	st.global.f64 	[%rd45], %fd154;
	// begin inline asm
	mov.u64 	%rd42, %clock64;
	// end inline asm
	cvt.rn.f32.s64 	%f3, %rd42;
	sub.f32 	%f4, %f3, %f1;
	div.rn.f32 	%f5, %f4, 0f49742400;
	cvta.to.global.u64 	%rd46, %rd85;
	atom.global.add.f32 	%f6, [%rd46], %f5;
	mul.lo.s32 	%r20, %r38, %r1;
	add.s32 	%r21, %r20, %r39;
	mul.wide.s32 	%rd47, %r21, 8;
	add.s64 	%rd48, %rd3, %rd47;
	ld.global.f64 	%fd162, [%rd48];
	// begin inline asm
	mov.u64 	%rd43, %clock64;
	// end inline asm
	cvt.rn.f32.s64 	%f2, %rd43;
	@%p13 bra 	$L__BB1_25;
	and.b32  	%r22, %r39, 7;
	setp.lt.u32 	%p14, %r39, 8;
	mov.b32 	%r70, 0;
	@%p14 bra 	$L__BB1_17;
	and.b32  	%r70, %r39, 2147483640;
	neg.s32 	%r68, %r70;
	shl.b32 	%r25, %r38, 3;
	mul.wide.s32 	%rd53, %r38, 8;
	mov.u32 	%r66, %r20;
	mov.u32 	%r67, %r39;
$L__BB1_16:
	.pragma "nounroll";
	mul.wide.s32 	%rd49, %r66, 8;
	add.s64 	%rd50, %rd1, %rd49;
	mul.wide.s32 	%rd51, %r67, 8;
	add.s64 	%rd52, %rd2, %rd51;
	ld.global.f64 	%fd87, [%rd52];
	ld.global.f64 	%fd88, [%rd50];
	mul.f64 	%fd89, %fd87, %fd88;
	sub.f64 	%fd90, %fd162, %fd89;
	add.s64 	%rd54, %rd52, %rd53;
	ld.global.f64 	%fd91, [%rd54];
	ld.global.f64 	%fd92, [%rd50+8];
	mul.f64 	%fd93, %fd91, %fd92;
	sub.f64 	%fd94, %fd90, %fd93;
	add.s64 	%rd55, %rd54, %rd53;
	ld.global.f64 	%fd95, [%rd55];
	ld.global.f64 	%fd96, [%rd50+16];
	mul.f64 	%fd97, %fd95, %fd96;
	sub.f64 	%fd98, %fd94, %fd97;
	add.s64 	%rd56, %rd55, %rd53;
	ld.global.f64 	%fd99, [%rd56];
	ld.global.f64 	%fd100, [%rd50+24];
	mul.f64 	%fd101, %fd99, %fd100;
	sub.f64 	%fd102, %fd98, %fd101;
	add.s64 	%rd57, %rd56, %rd53;
	ld.global.f64 	%fd103, [%rd57];
	ld.global.f64 	%fd104, [%rd50+32];
	mul.f64 	%fd105, %fd103, %fd104;
	sub.f64 	%fd106, %fd102, %fd105;
	add.s64 	%rd58, %rd57, %rd53;
	ld.global.f64 	%fd107, [%rd58];
	ld.global.f64 	%fd108, [%rd50+40];
	mul.f64 	%fd109, %fd107, %fd108;
	sub.f64 	%fd110, %fd106, %fd109;
	add.s64 	%rd59, %rd58, %rd53;
	ld.global.f64 	%fd111, [%rd59];
	ld.global.f64 	%fd112, [%rd50+48];
	mul.f64 	%fd113, %fd111, %fd112;
	sub.f64 	%fd114, %fd110, %fd113;
	add.s64 	%rd60, %rd59, %rd53;
	ld.global.f64 	%fd115, [%rd60];
	ld.global.f64 	%fd116, [%rd50+56];
	mul.f64 	%fd117, %fd115, %fd116;
	sub.f64 	%fd162, %fd114, %fd117;
	add.s32 	%r68, %r68, 8;
	add.s32 	%r67, %r67, %r25;
	add.s32 	%r66, %r66, 8;
	setp.ne.s32 	%p15, %r68, 0;
	@%p15 bra 	$L__BB1_16;
$L__BB1_17:
	setp.eq.s32 	%p16, %r22, 0;
	@%p16 bra 	$L__BB1_25;
	and.b32  	%r33, %r39, 3;
	setp.lt.u32 	%p17, %r22, 4;
	@%p17 bra 	$L__BB1_20;
	mad.lo.s32 	%r52, %r70, %r38, %r39;
	mul.wide.s32 	%rd61, %r52, 8;
	add.s64 	%rd62, %rd2, %rd61;
	ld.global.f64 	%fd119, [%rd62];
	add.s32 	%r53, %r70, %r20;
	mul.wide.s32 	%rd63, %r53, 8;
	add.s64 	%rd64, %rd1, %rd63;
	ld.global.f64 	%fd120, [%rd64];
	mul.f64 	%fd121, %fd119, %fd120;
	sub.f64 	%fd122, %fd162, %fd121;
	mul.wide.s32 	%rd65, %r38, 8;
	add.s64 	%rd66, %rd62, %rd65;
	ld.global.f64 	%fd123, [%rd66];
	ld.global.f64 	%fd124, [%rd64+8];
	mul.f64 	%fd125, %fd123, %fd124;
	sub.f64 	%fd126, %fd122, %fd125;
	add.s64 	%rd67, %rd66, %rd65;
	ld.global.f64 	%fd127, [%rd67];
	ld.global.f64 	%fd128, [%rd64+16];
	mul.f64 	%fd129, %fd127, %fd128;
	sub.f64 	%fd130, %fd126, %fd129;
	add.s64 	%rd68, %rd67, %rd65;
	ld.global.f64 	%fd131, [%rd68];
	ld.global.f64 	%fd132, [%rd64+24];
	mul.f64 	%fd133, %fd131, %fd132;
	sub.f64 	%fd162, %fd130, %fd133;
	add.s32 	%r70, %r70, 4;
$L__BB1_20:
	setp.eq.s32 	%p18, %r33, 0;
	@%p18 bra 	$L__BB1_25;
	setp.eq.s32 	%p19, %r33, 1;
	@%p19 bra 	$L__BB1_23;
	mad.lo.s32 	%r54, %r70, %r38, %r39;
	mul.wide.s32 	%rd69, %r54, 8;
	add.s64 	%rd70, %rd2, %rd69;
	ld.global.f64 	%fd135, [%rd70];
	add.s32 	%r55, %r70, %r20;
	mul.wide.s32 	%rd71, %r55, 8;
	add.s64 	%rd72, %rd1, %rd71;
	ld.global.f64 	%fd136, [%rd72];
	mul.f64 	%fd137, %fd135, %fd136;
	sub.f64 	%fd138, %fd162, %fd137;
	mul.wide.s32 	%rd73, %r38, 8;
	add.s64 	%rd74, %rd70, %rd73;
	ld.global.f64 	%fd139, [%rd74];
	ld.global.f64 	%fd140, [%rd72+8];
	mul.f64 	%fd141, %fd139, %fd140;
	sub.f64 	%fd162, %fd138, %fd141;
	add.s32 	%r70, %r70, 2;
$L__BB1_23:
	and.b32  	%r56, %r39, 1;
	setp.eq.b32 	%p20, %r56, 1;
	not.pred 	%p21, %p20;
	@%p21 bra 	$L__BB1_25;
	mad.lo.s32 	%r57, %r70, %r38, %r39;
	mul.wide.s32 	%rd75, %r57, 8;
	add.s64 	%rd76, %rd2, %rd75;
	ld.global.f64 	%fd142, [%rd76];
	add.s32 	%r58, %r70, %r20;
	mul.wide.s32 	%rd77, %r58, 8;
	add.s64 	%rd78, %rd1, %rd77;
	ld.global.f64 	%fd143, [%rd78];
	mul.f64 	%fd144, %fd142, %fd143;
	sub.f64 	%fd162, %fd162, %fd144;
$L__BB1_25:
	ld.param.u64 	%rd86, [_Z4luopPdS_S_iiPfS0__param_6];
	add.s32 	%r59, %r2, %r39;
	mul.wide.s32 	%rd80, %r59, 8;
	add.s64 	%rd81, %rd2, %rd80;
	ld.global.f64 	%fd145, [%rd81];
	div.rn.f64 	%fd146, %fd162, %fd145;
	add.s64 	%rd83, %rd1, %rd47;
	st.global.f64 	[%rd83], %fd146;
	// begin inline asm
	mov.u64 	%rd79, %clock64;
	// end inline asm
	cvt.rn.f32.s64 	%f7, %rd79;
	sub.f32 	%f8, %f7, %f2;
	div.rn.f32 	%f9, %f8, 0f49742400;
	cvta.to.global.u64 	%rd84, %rd86;
	atom.global.add.f32 	%f10, [%rd84], %f9;
$L__BB1_26:
	ret;

}


// ===== COMPILED SASS (sm_100) =====

	.target	sm_100

	.elftype	@"ET_EXEC"


//--------------------- .note.nv.tkinfo           --------------------------
	.section	.note.nv.tkinfo,"",@"SHT_NOTE"
	.sectionflags	@"SHF_NOTE_NV_TKINFO"
	.tkinfo
        /*0018*/ 	.word	0x00000002
        /*0030*/ 	.string	""
        /*0030*/ 	.string	"ptxas"
        /*0030*/ 	.string	"Cuda compilation tools, release 13.0, V13.0.88"
        /*0030*/ 	.string	"Build cuda_13.0.r13.0/compiler.36424714_0"
        /*0030*/ 	.string	"-arch sm_100 -m 64 "



//--------------------- .note.nv.cuinfo           --------------------------
	.section	.note.nv.cuinfo,"",@"SHT_NOTE"
	.sectionflags	@"SHF_NOTE_NV_CUINFO"
        /*0018*/ 	.short	0x0002
        /*001a*/ 	.short	0x0064
        /*001c*/ 	.short	0x0082
	.zero		2


//--------------------- .nv.info                  --------------------------
	.section	.nv.info,"",@"SHT_CUDA_INFO"
	.align	4


	//----- nvinfo : EIATTR_REGCOUNT
	.align		4
        /*0000*/ 	.byte	0x04, 0x2f
        /*0002*/ 	.short	(.L_1 - .L_0)
	.align		4
.L_0:
        /*0004*/ 	.word	index@(_Z10initializePdS_i)
        /*0008*/ 	.word	0x0000000c


	//----- nvinfo : EIATTR_FRAME_SIZE
	.align		4
.L_1:
        /*000c*/ 	.byte	0x04, 0x11
        /*000e*/ 	.short	(.L_3 - .L_2)
	.align		4
.L_2:
        /*0010*/ 	.word	index@(_Z10initializePdS_i)
        /*0014*/ 	.word	0x00000000


	//----- nvinfo : EIATTR_REGCOUNT
	.align		4
.L_3:
        /*0018*/ 	.byte	0x04, 0x2f
        /*001a*/ 	.short	(.L_5 - .L_4)
	.align		4
.L_4:
        /*001c*/ 	.word	index@(_Z4luopPdS_S_iiPfS0_)
        /*0020*/ 	.word	0x00000020


	//----- nvinfo : EIATTR_FRAME_SIZE
	.align		4
.L_5:
        /*0024*/ 	.byte	0x04, 0x11
        /*0026*/ 	.short	(.L_7 - .L_6)
	.align		4
.L_6:
        /*0028*/ 	.word	index@($__internal_1_$__cuda_sm3x_div_rn_noftz_f32_slowpath)
        /*002c*/ 	.word	0x00000000


	//----- nvinfo : EIATTR_FRAME_SIZE
	.align		4
.L_7:
        /*0030*/ 	.byte	0x04, 0x11
        /*0032*/ 	.short	(.L_9 - .L_8)
	.align		4
.L_8:
        /*0034*/ 	.word	index@($__internal_0_$__cuda_sm20_div_rn_f64_full)
        /*0038*/ 	.word	0x00000000


	//----- nvinfo : EIATTR_FRAME_SIZE
	.align		4
.L_9:
        /*003c*/ 	.byte	0x04, 0x11
        /*003e*/ 	.short	(.L_11 - .L_10)
	.align		4
.L_10:
        /*0040*/ 	.word	index@(_Z4luopPdS_S_iiPfS0_)
        /*0044*/ 	.word	0x00000000


	//----- nvinfo : EIATTR_MIN_STACK_SIZE
	.align		4
.L_11:
        /*0048*/ 	.byte	0x04, 0x12
        /*004a*/ 	.short	(.L_13 - .L_12)
	.align		4
.L_12:
        /*004c*/ 	.word	index@(_Z4luopPdS_S_iiPfS0_)
        /*0050*/ 	.word	0x00000000


	//----- nvinfo : EIATTR_MIN_STACK_SIZE
	.align		4
.L_13:
        /*0054*/ 	.byte	0x04, 0x12
        /*0056*/ 	.short	(.L_15 - .L_14)
	.align		4
.L_14:
        /*0058*/ 	.word	index@(_Z10initializePdS_i)
        /*005c*/ 	.word	0x00000000
.L_15:


//--------------------- .nv.compat                --------------------------
	.section	.nv.compat,"",@"SHT_CUDA_COMPAT_INFO"
	.align	4
        /*0000*/ 	.byte	0x02, 0x09, 0x00, 0x00, 0x02, 0x02, 0x01, 0x00, 0x02, 0x05, 0x05, 0x00, 0x03, 0x07, 0x01, 0x01
        /*0010*/ 	.byte	0x02, 0x03, 0x00, 0x00, 0x02, 0x06, 0x01, 0x00, 0x04, 0x0b, 0x08, 0x00, 0x01, 0x00, 0x00, 0x00
        /*0020*/ 	.byte	0x00, 0x00, 0x00, 0x00


//--------------------- .nv.info._Z4luopPdS_S_iiPfS0_ --------------------------
	.section	.nv.info._Z4luopPdS_S_iiPfS0_,"",@"SHT_CUDA_INFO"
	.sectionflags	@""
	.align	4


	//----- nvinfo : EIATTR_CUDA_API_VERSION
	.align		4
        /*0000*/ 	.byte	0x04, 0x37
        /*0002*/ 	.short	(.L_17 - .L_16)
.L_16:
        /*0004*/ 	.word	0x00000082


	//----- nvinfo : EIATTR_KPARAM_INFO
	.align		4
.L_17:
        /*0008*/ 	.byte	0x04, 0x17
        /*000a*/ 	.short	(.L_19 - .L_18)
.L_18:
        /*000c*/ 	.word	0x00000000
        /*0010*/ 	.short	0x0006
        /*0012*/ 	.short	0x0028
        /*0014*/ 	.byte	0x00, 0xf5, 0x21, 0x00


	//----- nvinfo : EIATTR_KPARAM_INFO
	.align		4
.L_19:
        /*0018*/ 	.byte	0x04, 0x17
        /*001a*/ 	.short	(.L_21 - .L_20)
.L_20:
        /*001c*/ 	.word	0x00000000
        /*0020*/ 	.short	0x0005
        /*0022*/ 	.short	0x0020
        /*0024*/ 	.byte	0x00, 0xf5, 0x21, 0x00


	//----- nvinfo : EIATTR_KPARAM_INFO
	.align		4
.L_21:
        /*0028*/ 	.byte	0x04, 0x17
        /*002a*/ 	.short	(.L_23 - .L_22)
.L_22:
        /*002c*/ 	.word	0x00000000
        /*0030*/ 	.short	0x0004
        /*0032*/ 	.short	0x001c
        /*0034*/ 	.byte	0x00, 0xf0, 0x11, 0x00


	//----- nvinfo : EIATTR_KPARAM_INFO
	.align		4
.L_23:
        /*0038*/ 	.byte	0x04, 0x17
        /*003a*/ 	.short	(.L_25 - .L_24)
.L_24:
        /*003c*/ 	.word	0x00000000
        /*0040*/ 	.short	0x0003
        /*0042*/ 	.short	0x0018
        /*0044*/ 	.byte	0x00, 0xf0, 0x11, 0x00


	//----- nvinfo : EIATTR_KPARAM_INFO
	.align		4
.L_25:
        /*0048*/ 	.byte	0x04, 0x17
        /*004a*/ 	.short	(.L_27 - .L_26)
.L_26:
        /*004c*/ 	.word	0x00000000
        /*0050*/ 	.short	0x0002
        /*0052*/ 	.short	0x0010
        /*0054*/ 	.byte	0x00, 0xf5, 0x21, 0x00


	//----- nvinfo : EIATTR_KPARAM_INFO
	.align		4
.L_27:
        /*0058*/ 	.byte	0x04, 0x17
        /*005a*/ 	.short	(.L_29 - .L_28)
.L_28:
        /*005c*/ 	.word	0x00000000
        /*0060*/ 	.short	0x0001
        /*0062*/ 	.short	0x0008
        /*0064*/ 	.byte	0x00, 0xf5, 0x21, 0x00


	//----- nvinfo : EIATTR_KPARAM_INFO
	.align		4
.L_29:
        /*0068*/ 	.byte	0x04, 0x17
        /*006a*/ 	.short	(.L_31 - .L_30)
.L_30:
        /*006c*/ 	.word	0x00000000
        /*0070*/ 	.short	0x0000
        /*0072*/ 	.short	0x0000
        /*0074*/ 	.byte	0x00, 0xf5, 0x21, 0x00


	//----- nvinfo : EIATTR_SPARSE_MMA_MASK
	.align		4
.L_31:
        /*0078*/ 	.byte	0x03, 0x50
        /*007a*/ 	.short	0x0000


	//----- nvinfo : EIATTR_MAXREG_COUNT
	.align		4
        /*007c*/ 	.byte	0x03, 0x1b
        /*007e*/ 	.short	0x00ff


	//----- nvinfo : EIATTR_MERCURY_ISA_VERSION
	.align		4
        /*0080*/ 	.byte	0x03, 0x5f
        /*0082*/ 	.short	0x0101


	//----- nvinfo : EIATTR_VRC_CTA_INIT_COUNT
	.align		4
        /*0084*/ 	.byte	0x02, 0x4a
	.zero		1
	.zero		1


	//----- nvinfo : EIATTR_EXIT_INSTR_OFFSETS
	.align		4
        /*0088*/ 	.byte	0x04, 0x1c
        /*008a*/ 	.short	(.L_33 - .L_32)


	//   ....[0]....
.L_32:
        /*008c*/ 	.word	0x00000080


	//   ....[1]....
        /*0090*/ 	.word	0x000012c0


	//----- nvinfo : EIATTR_CRS_STACK_SIZE
	.align		4
.L_33:
        /*0094*/ 	.byte	0x04, 0x1e
        /*0096*/ 	.short	(.L_35 - .L_34)
.L_34:
        /*0098*/ 	.word	0x00000000


	//----- nvinfo : EIATTR_CBANK_PARAM_SIZE
	.align		4
.L_35:
        /*009c*/ 	.byte	0x03, 0x19
        /*009e*/ 	.short	0x0030


	//----- nvinfo : EIATTR_PARAM_CBANK
	.align		4
        /*00a0*/ 	.byte	0x04, 0x0a
        /*00a2*/ 	.short	(.L_37 - .L_36)
	.align		4
.L_36:
        /*00a4*/ 	.word	index@(.nv.constant0._Z4luopPdS_S_iiPfS0_)
        /*00a8*/ 	.short	0x0380
        /*00aa*/ 	.short	0x0030


	//----- nvinfo : EIATTR_SW_WAR
	.align		4
.L_37:
        /*00ac*/ 	.byte	0x04, 0x36
        /*00ae*/ 	.short	(.L_39 - .L_38)
.L_38:
        /*00b0*/ 	.word	0x00000008
.L_39:


//--------------------- .nv.info._Z10initializePdS_i --------------------------
	.section	.nv.info._Z10initializePdS_i,"",@"SHT_CUDA_INFO"
	.sectionflags	@""
	.align	4


	//----- nvinfo : EIATTR_CUDA_API_VERSION
	.align		4
        /*0000*/ 	.byte	0x04, 0x37
        /*0002*/ 	.short	(.L_41 - .L_40)
.L_40:
        /*0004*/ 	.word	0x00000082


	//----- nvinfo : EIATTR_KPARAM_INFO
	.align		4
.L_41:
        /*0008*/ 	.byte	0x04, 0x17
        /*000a*/ 	.short	(.L_43 - .L_42)
.L_42:
        /*000c*/ 	.word	0x00000000
        /*0010*/ 	.short	0x0002
        /*0012*/ 	.short	0x0010
        /*0014*/ 	.byte	0x00, 0xf0, 0x11, 0x00


	//----- nvinfo : EIATTR_KPARAM_INFO
	.align		4
.L_43:
        /*0018*/ 	.byte	0x04, 0x17
        /*001a*/ 	.short	(.L_45 - .L_44)
.L_44:
        /*001c*/ 	.word	0x00000000
        /*0020*/ 	.short	0x0001
        /*0022*/ 	.short	0x0008
        /*0024*/ 	.byte	0x00, 0xf5, 0x21, 0x00


	//----- nvinfo : EIATTR_KPARAM_INFO
	.align		4
.L_45:
        /*0028*/ 	.byte	0x04, 0x17
        /*002a*/ 	.short	(.L_47 - .L_46)
.L_46:
        /*002c*/ 	.word	0x00000000
        /*0030*/ 	.short	0x0000
        /*0032*/ 	.short	0x0000
        /*0034*/ 	.byte	0x00, 0xf5, 0x21, 0x00


	//----- nvinfo : EIATTR_SPARSE_MMA_MASK
	.align		4
.L_47:
        /*0038*/ 	.byte	0x03, 0x50
        /*003a*/ 	.short	0x0000


	//----- nvinfo : EIATTR_MAXREG_COUNT
	.align		4
        /*003c*/ 	.byte	0x03, 0x1b
        /*003e*/ 	.short	0x00ff


	//----- nvinfo : EIATTR_MERCURY_ISA_VERSION
	.align		4
        /*0040*/ 	.byte	0x03, 0x5f
        /*0042*/ 	.short	0x0101


	//----- nvinfo : EIATTR_VRC_CTA_INIT_COUNT
	.align		4
        /*0044*/ 	.byte	0x02, 0x4a
	.zero		1
	.zero		1


	//----- nvinfo : EIATTR_EXIT_INSTR_OFFSETS
	.align		4
        /*0048*/ 	.byte	0x04, 0x1c
        /*004a*/ 	.short	(.L_49 - .L_48)


	//   ....[0]....
.L_48:
        /*004c*/ 	.word	0x000000c0


	//   ....[1]....
        /*0050*/ 	.word	0x00000160


	//   ....[2]....
        /*0054*/ 	.word	0x000001c0


	//----- nvinfo : EIATTR_CBANK_PARAM_SIZE
	.align		4
.L_49:
        /*0058*/ 	.byte	0x03, 0x19
        /*005a*/ 	.short	0x0014


	//----- nvinfo : EIATTR_PARAM_CBANK
	.align		4
        /*005c*/ 	.byte	0x04, 0x0a
        /*005e*/ 	.short	(.L_51 - .L_50)
	.align		4
.L_50:
        /*0060*/ 	.word	index@(.nv.constant0._Z10initializePdS_i)
        /*0064*/ 	.short	0x0380
        /*0066*/ 	.short	0x0014


	//----- nvinfo : EIATTR_SW_WAR
	.align		4
.L_51:
        /*0068*/ 	.byte	0x04, 0x36
        /*006a*/ 	.short	(.L_53 - .L_52)
.L_52:
        /*006c*/ 	.word	0x00000008
.L_53:


//--------------------- .nv.callgraph             --------------------------
	.section	.nv.callgraph,"",@"SHT_CUDA_CALLGRAPH"
	.align	4
	.sectionentsize	8
	.align		4
        /*0000*/ 	.word	0x00000000
	.align		4
        /*0004*/ 	.word	0xffffffff
	.align		4
        /*0008*/ 	.word	0x00000000
	.align		4
        /*000c*/ 	.word	0xfffffffe
	.align		4
        /*0010*/ 	.word	0x00000000
	.align		4
        /*0014*/ 	.word	0xfffffffd
	.align		4
        /*0018*/ 	.word	0x00000000
	.align		4
        /*001c*/ 	.word	0xfffffffc


//--------------------- .text._Z4luopPdS_S_iiPfS0_ --------------------------
	.section	.text._Z4luopPdS_S_iiPfS0_,"ax",@progbits
	.align	128
        .global         _Z4luopPdS_S_iiPfS0_
        .type           _Z4luopPdS_S_iiPfS0_,@function
        .size           _Z4luopPdS_S_iiPfS0_,(.L_x_28 - _Z4luopPdS_S_iiPfS0_)
        .other          _Z4luopPdS_S_iiPfS0_,@"STO_CUDA_ENTRY STV_DEFAULT"
_Z4luopPdS_S_iiPfS0_:
.text._Z4luopPdS_S_iiPfS0_:
[----:B------:R-:W-:Y:S01]  /*0000*/  LDC R1, c[0x0][0x37c] ;  /* 0x0000df00ff017b82 */ /* 0x000fe20000000800 */
[----:B------:R-:W0:Y:S07]  /*0010*/  S2R R0, SR_TID.X ;  /* 0x0000000000007919 */ /* 0x000e2e0000002100 */
[----:B------:R-:W0:Y:S08]  /*0020*/  S2UR UR4, SR_CTAID.X ;  /* 0x00000000000479c3 */ /* 0x000e300000002500 */
[----:B------:R-:W0:Y:S08]  /*0030*/  LDC R3, c[0x0][0x360] ;  /* 0x0000d800ff037b82 */ /* 0x000e300000000800 */
[----:B------:R-:W1:Y:S01]  /*0040*/  LDC.64 R8, c[0x0][0x398] ;  /* 0x0000e600ff087b82 */ /* 0x000e620000000a00 */
[----:B0-----:R-:W-:-:S05]  /*0050*/  IMAD R3, R3, UR4, R0 ;  /* 0x0000000403037c24 */ /* 0x001fca000f8e0200 */
[----:B-1----:R-:W-:-:S04]  /*0060*/  ISETP.GE.AND P0, PT, R3, R9, PT ;  /* 0x000000090300720c */ /* 0x002fc80003f06270 */
[----:B------:R-:W-:-:S13]  /*0070*/  ISETP.GE.OR P0, PT, R3, R8, !P0 ;  /* 0x000000080300720c */ /* 0x000fda0004706670 */
[----:B------:R-:W-:Y:S05]  /*0080*/  @P0 EXIT ;  /* 0x000000000000094d */ /* 0x000fea0003800000 */
[----:B------:R-:W0:Y:S01]  /*0090*/  LDC.64 R14, c[0x0][0x390] ;  /* 0x0000e400ff0e7b82 */ /* 0x000e220000000a00 */
[----:B------:R-:W1:Y:S01]  /*00a0*/  LDCU.64 UR4, c[0x0][0x358] ;  /* 0x00006b00ff0477ac */ /* 0x000e620008000a00 */
[----:B------:R-:W-:-:S04]  /*00b0*/  IMAD R0, R9, R8, RZ ;  /* 0x0000000809007224 */ /* 0x000fc800078e02ff */
[----:B------:R-:W-:-:S04]  /*00c0*/  IMAD.IADD R2, R3, 0x1, R0 ;  /* 0x0000000103027824 */ /* 0x000fc800078e0200 */
[----:B0-----:R-:W-:-:S06]  /*00d0*/  IMAD.WIDE R14, R2, 0x8, R14 ;  /* 0x00000008020e7825 */ /* 0x001fcc00078e020e */
[----:B-1----:R-:W5:Y:S01]  /*00e0*/  LDG.E.64 R14, desc[UR4][R14.64] ;  /* 0x000000040e0e7981 */ /* 0x002f62000c1e1b00 */
[----:B------:R-:W-:Y:S02]  /*00f0*/  CS2R R4, SR_CLOCKLO ;  /* 0x0000000000047805 */ /* 0x000fe40000015000 */
[----:B------:R-:W-:-:S04]  /*0100*/  ISETP.GE.AND P2, PT, R9, 0x1, PT ;  /* 0x000000010900780c */ /* 0x000fc80003f46270 */
[----:B------:R0:W1:Y:S09]  /*0110*/  I2F.S64 R4, R4 ;  /* 0x0000000400047312 */ /* 0x0000720000301400 */
[----:B------:R-:W-:Y:S05]  /*0120*/  @!P2 BRA `(.L_x_0) ;  /* 0x00000004009ca947 */ /* 0x000fea0003800000 */
[C---:B------:R-:W-:Y:S01]  /*0130*/  ISETP.GE.U32.AND P0, PT, R9.reuse, 0x8, PT ;  /* 0x000000080900780c */ /* 0x040fe20003f06070 */
[----:B------:R-:W-:Y:S01]  /*0140*/  IMAD.MOV.U32 R7, RZ, RZ, RZ ;  /* 0x000000ffff077224 */ /* 0x000fe200078e00ff */
[----:B------:R-:W-:-:S04]  /*0150*/  LOP3.LUT R6, R9, 0x7, RZ, 0xc0, !PT ;  /* 0x0000000709067812 */ /* 0x000fc800078ec0ff */
[----:B------:R-:W-:-:S07]  /*0160*/  ISETP.NE.AND P1, PT, R6, RZ, PT ;  /* 0x000000ff0600720c */ /* 0x000fce0003f25270 */
[----:B------:R-:W-:Y:S06]  /*0170*/  @!P0 BRA `(.L_x_1) ;  /* 0x0000000000b08947 */ /* 0x000fec0003800000 */
[----:B------:R-:W-:Y:S01]  /*0180*/  LOP3.LUT R7, R9, 0x7ffffff8, RZ, 0xc0, !PT ;  /* 0x7ffffff809077812 */ /* 0x000fe200078ec0ff */
[----:B0-----:R-:W-:Y:S01]  /*0190*/  IMAD.MOV.U32 R5, RZ, RZ, R0 ;  /* 0x000000ffff057224 */ /* 0x001fe200078e0000 */
[----:B------:R-:W-:-:S03]  /*01a0*/  MOV R27, R3 ;  /* 0x00000003001b7202 */ /* 0x000fc60000000f00 */
[----:B------:R-:W-:-:S07]  /*01b0*/  IMAD.MOV R26, RZ, RZ, -R7 ;  /* 0x000000ffff1a7224 */ /* 0x000fce00078e0a07 */
.L_x_2:
[----:B------:R-:W0:Y:S08]  /*01c0*/  LDC.64 R24, c[0x0][0x380] ;  /* 0x0000e000ff187b82 */ /* 0x000e300000000a00 */
[----:B------:R-:W2:Y:S01]  /*01d0*/  LDC.64 R20, c[0x0][0x388] ;  /* 0x0000e200ff147b82 */ /* 0x000ea20000000a00 */
[----:B0-----:R-:W-:-:S05]  /*01e0*/  IMAD.WIDE R24, R5, 0x8, R24 ;  /* 0x0000000805187825 */ /* 0x001fca00078e0218 */
[----:B------:R-:W3:Y:S01]  /*01f0*/  LDG.E.64 R18, desc[UR4][R24.64] ;  /* 0x0000000418127981 */ /* 0x000ee2000c1e1b00 */
[----:B--2---:R-:W-:-:S03]  /*0200*/  IMAD.WIDE R20, R27, 0x8, R20 ;  /* 0x000000081b147825 */ /* 0x004fc600078e0214 */
[----:B------:R-:W2:Y:S04]  /*0210*/  LDG.E.64 R16, desc[UR4][R24.64+0x8] ;  /* 0x0000080418107981 */ /* 0x000ea8000c1e1b00 */
[----:B------:R-:W3:Y:S01]  /*0220*/  LDG.E.64 R12, desc[UR4][R20.64] ;  /* 0x00000004140c7981 */ /* 0x000ee2000c1e1b00 */
[----:B------:R-:W-:-:S05]  /*0230*/  IMAD.WIDE R28, R8, 0x8, R20 ;  /* 0x00000008081c7825 */ /* 0x000fca00078e0214 */
[----:B------:R-:W2:Y:S01]  /*0240*/  LDG.E.64 R10, desc[UR4][R28.64] ;  /* 0x000000041c0a7981 */ /* 0x000ea2000c1e1b00 */
[----:B------:R-:W-:Y:S01]  /*0250*/  IMAD.WIDE R22, R8, 0x8, R28 ;  /* 0x0000000808167825 */ /* 0x000fe200078e021c */
[----:B---3-5:R-:W-:Y:S02]  /*0260*/  DFMA R18, -R12, R18, R14 ;  /* 0x000000120c12722b */ /* 0x028fe4000000010e */
[----:B------:R-:W3:Y:S04]  /*0270*/  LDG.E.64 R12, desc[UR4][R24.64+0x10] ;  /* 0x00001004180c7981 */ /* 0x000ee8000c1e1b00 */
[----:B------:R0:W3:Y:S02]  /*0280*/  LDG.E.64 R14, desc[UR4][R22.64] ;  /* 0x00000004160e7981 */ /* 0x0000e4000c1e1b00 */
[----:B--2---:R-:W-:-:S02]  /*0290*/  DFMA R16, -R10, R16, R18 ;  /* 0x000000100a10722b */ /* 0x004fc40000000112 */
[----:B------:R-:W2:Y:S01]  /*02a0*/  LDG.E.64 R18, desc[UR4][R24.64+0x18] ;  /* 0x0000180418127981 */ /* 0x000ea2000c1e1b00 */
[----:B0-----:R-:W-:-:S05]  /*02b0*/  IMAD.WIDE R22, R8, 0x8, R22 ;  /* 0x0000000808167825 */ /* 0x001fca00078e0216 */
[----:B------:R-:W2:Y:S01]  /*02c0*/  LDG.E.64 R10, desc[UR4][R22.64] ;  /* 0x00000004160a7981 */ /* 0x000ea2000c1e1b00 */
[C---:B------:R-:W-:Y:S01]  /*02d0*/  IMAD.WIDE R20, R8.reuse, 0x8, R22 ;  /* 0x0000000808147825 */ /* 0x040fe200078e0216 */
[----:B---3--:R-:W-:Y:S02]  /*02e0*/  DFMA R12, -R14, R12, R16 ;  /* 0x0000000c0e0c722b */ /* 0x008fe40000000110 */
[----:B------:R-:W3:Y:S04]  /*02f0*/  LDG.E.64 R22, desc[UR4][R24.64+0x38] ;  /* 0x0000380418167981 */ /* 0x000ee8000c1e1b00 */
[----:B------:R-:W4:Y:S04]  /*0300*/  LDG.E.64 R14, desc[UR4][R24.64+0x20] ;  /* 0x00002004180e7981 */ /* 0x000f28000c1e1b00 */
[----:B------:R-:W4:Y:S01]  /*0310*/  LDG.E.64 R16, desc[UR4][R20.64] ;  /* 0x0000000414107981 */ /* 0x000f22000c1e1b00 */
[----:B------:R-:W-:Y:S01]  /*0320*/  IMAD.WIDE R28, R8, 0x8, R20 ;  /* 0x00000008081c7825 */ /* 0x000fe200078e0214 */
[----:B--2---:R-:W-:-:S02]  /*0330*/  DFMA R18, -R10, R18, R12 ;  /* 0x000000120a12722b */ /* 0x004fc4000000010c */
[----:B------:R-:W2:Y:S04]  /*0340*/  LDG.E.64 R10, desc[UR4][R24.64+0x28] ;  /* 0x00002804180a7981 */ /* 0x000ea8000c1e1b00 */
[----:B------:R0:W2:Y:S02]  /*0350*/  LDG.E.64 R12, desc[UR4][R28.64] ;  /* 0x000000041c0c7981 */ /* 0x0000a4000c1e1b00 */
[----:B0-----:R-:W-:-:S04]  /*0360*/  IMAD.WIDE R28, R8, 0x8, R28 ;  /* 0x00000008081c7825 */ /* 0x001fc800078e021c */
[----:B------:R-:W-:-:S06]  /*0370*/  IMAD.WIDE R20, R8, 0x8, R28 ;  /* 0x0000000808147825 */ /* 0x000fcc00078e021c */
[----:B------:R-:W3:Y:S01]  /*0380*/  LDG.E.64 R20, desc[UR4][R20.64] ;  /* 0x0000000414147981 */ /* 0x000ee2000c1e1b00 */
[----:B----4-:R-:W-:-:S03]  /*0390*/  DFMA R14, -R16, R14, R18 ;  /* 0x0000000e100e722b */ /* 0x010fc60000000112 */
[----:B------:R-:W4:Y:S04]  /*03a0*/  LDG.E.64 R16, desc[UR4][R24.64+0x30] ;  /* 0x0000300418107981 */ /* 0x000f28000c1e1b00 */
[----:B------:R-:W4:Y:S01]  /*03b0*/  LDG.E.64 R18, desc[UR4][R28.64] ;  /* 0x000000041c127981 */ /* 0x000f22000c1e1b00 */
[----:B------:R-:W-:Y:S01]  /*03c0*/  VIADD R26, R26, 0x8 ;  /* 0x000000081a1a7836 */ /* 0x000fe20000000000 */
[----:B--2---:R-:W-:-:S04]  /*03d0*/  DFMA R10, -R12, R10, R14 ;  /* 0x0000000a0c0a722b */ /* 0x004fc8000000010e */
[----:B------:R-:W-:Y:S01]  /*03e0*/  ISETP.NE.AND P0, PT, R26, RZ, PT ;  /* 0x000000ff1a00720c */ /* 0x000fe20003f05270 */
[----:B------:R-:W-:Y:S01]  /*03f0*/  VIADD R5, R5, 0x8 ;  /* 0x0000000805057836 */ /* 0x000fe20000000000 */
[----:B------:R-:W-:Y:S02]  /*0400*/  LEA R27, R8, R27, 0x3 ;  /* 0x0000001b081b7211 */ /* 0x000fe400078e18ff */
[----:B----4-:R-:W-:-:S08]  /*0410*/  DFMA R10, -R18, R16, R10 ;  /* 0x00000010120a722b */ /* 0x010fd0000000010a */
[----:B---3--:R-:W-:Y:S01]  /*0420*/  DFMA R14, -R20, R22, R10 ;  /* 0x00000016140e722b */ /* 0x008fe2000000010a */
[----:B------:R-:W-:Y:S10]  /*0430*/  @P0 BRA `(.L_x_2) ;  /* 0xfffffffc00600947 */ /* 0x000ff4000383ffff */
.L_x_1:
[----:B------:R-:W-:Y:S05]  /*0440*/  @!P1 BRA `(.L_x_0) ;  /* 0x0000000000d49947 */ /* 0x000fea0003800000 */
[----:B------:R-:W-:Y:S02]  /*0450*/  ISETP.GE.U32.AND P0, PT, R6, 0x4, PT ;  /* 0x000000040600780c */ /* 0x000fe40003f06070 */
[----:B0-----:R-:W-:-:S04]  /*0460*/  LOP3.LUT R5, R9, 0x3, RZ, 0xc0, !PT ;  /* 0x0000000309057812 */ /* 0x001fc800078ec0ff */
[----:B------:R-:W-:-:S07]  /*0470*/  ISETP.NE.AND P1, PT, R5, RZ, PT ;  /* 0x000000ff0500720c */ /* 0x000fce0003f25270 */
[----:B------:R-:W-:Y:S06]  /*0480*/  @!P0 BRA `(.L_x_3) ;  /* 0x0000000000588947 */ /* 0x000fec0003800000 */
[----:B------:R-:W0:Y:S01]  /*0490*/  LDC.64 R12, c[0x0][0x388] ;  /* 0x0000e200ff0c7b82 */ /* 0x000e220000000a00 */
[----:B------:R-:W-:Y:S02]  /*04a0*/  IMAD R11, R7, R8, R3 ;  /* 0x00000008070b7224 */ /* 0x000fe400078e0203 */
[----:B------:R-:W-:-:S05]  /*04b0*/  IMAD.IADD R17, R0, 0x1, R7 ;  /* 0x0000000100117824 */ /* 0x000fca00078e0207 */
[----:B------:R-:W2:Y:S01]  /*04c0*/  LDC.64 R28, c[0x0][0x380] ;  /* 0x0000e000ff1c7b82 */ /* 0x000ea20000000a00 */
[----:B0-----:R-:W-:-:S05]  /*04d0*/  IMAD.WIDE R12, R11, 0x8, R12 ;  /* 0x000000080b0c7825 */ /* 0x001fca00078e020c */
[----:B------:R-:W3:Y:S01]  /*04e0*/  LDG.E.64 R26, desc[UR4][R12.64] ;  /* 0x000000040c1a7981 */ /* 0x000ee2000c1e1b00 */
[----:B--2---:R-:W-:-:S05]  /*04f0*/  IMAD.WIDE R28, R17, 0x8, R28 ;  /* 0x00000008111c7825 */ /* 0x004fca00078e021c */
[----:B------:R-:W3:Y:S01]  /*0500*/  LDG.E.64 R10, desc[UR4][R28.64] ;  /* 0x000000041c0a7981 */ /* 0x000ee2000c1e1b00 */
[----:B------:R-:W-:-:S03]  /*0510*/  IMAD.WIDE R18, R8, 0x8, R12 ;  /* 0x0000000808127825 */ /* 0x000fc600078e020c */
[----:B------:R-:W2:Y:S04]  /*0520*/  LDG.E.64 R12, desc[UR4][R28.64+0x8] ;  /* 0x000008041c0c7981 */ /* 0x000ea8000c1e1b00 */
[----:B------:R-:W2:Y:S01]  /*0530*/  LDG.E.64 R16, desc[UR4][R18.64] ;  /* 0x0000000412107981 */ /* 0x000ea2000c1e1b00 */
[----:B------:R-:W-:-:S05]  /*0540*/  IMAD.WIDE R22, R8, 0x8, R18 ;  /* 0x0000000808167825 */ /* 0x000fca00078e0212 */
[----:B------:R-:W4:Y:S01]  /*0550*/  LDG.E.64 R20, desc[UR4][R22.64] ;  /* 0x0000000416147981 */ /* 0x000f22000c1e1b00 */
[----:B------:R-:W-:-:S03]  /*0560*/  IMAD.WIDE R24, R8, 0x8, R22 ;  /* 0x0000000808187825 */ /* 0x000fc600078e0216 */
[----:B------:R-:W4:Y:S04]  /*0570*/  LDG.E.64 R18, desc[UR4][R28.64+0x10] ;  /* 0x000010041c127981 */ /* 0x000f28000c1e1b00 */
[----:B------:R-:W4:Y:S04]  /*0580*/  LDG.E.64 R24, desc[UR4][R24.64] ;  /* 0x0000000418187981 */ /* 0x000f28000c1e1b00 */
[----:B------:R-:W4:Y:S01]  /*0590*/  LDG.E.64 R22, desc[UR4][R28.64+0x18] ;  /* 0x000018041c167981 */ /* 0x000f22000c1e1b00 */
[----:B------:R-:W-:Y:S01]  /*05a0*/  VIADD R7, R7, 0x4 ;  /* 0x0000000407077836 */ /* 0x000fe20000000000 */
[----:B---3-5:R-:W-:-:S08]  /*05b0*/  DFMA R10, -R26, R10, R14 ;  /* 0x0000000a1a0a722b */ /* 0x028fd0000000010e */
[----:B--2---:R-:W-:-:S08]  /*05c0*/  DFMA R10, -R16, R12, R10 ;  /* 0x0000000c100a722b */ /* 0x004fd0000000010a */
[----:B----4-:R-:W-:-:S08]  /*05d0*/  DFMA R10, -R20, R18, R10 ;  /* 0x00000012140a722b */ /* 0x010fd0000000010a */
[----:B------:R-:W-:-:S11]  /*05e0*/  DFMA R14, -R24, R22, R10 ;  /* 0x00000016180e722b */ /* 0x000fd6000000010a */
.L_x_3:
[----:B------:R-:W-:Y:S05]  /*05f0*/  @!P1 BRA `(.L_x_0) ;  /* 0x0000000000689947 */ /* 0x000fea0003800000 */
[----:B------:R-:W0:Y:S01]  /*0600*/  LDC.64 R16, c[0x0][0x388] ;  /* 0x0000e200ff107b82 */ /* 0x000e220000000a00 */
[----:B------:R-:W-:Y:S02]  /*0610*/  ISETP.NE.AND P0, PT, R5, 0x1, PT ;  /* 0x000000010500780c */ /* 0x000fe40003f05270 */
[----:B------:R-:W-:-:S04]  /*0620*/  LOP3.LUT R9, R9, 0x1, RZ, 0xc0, !PT ;  /* 0x0000000109097812 */ /* 0x000fc800078ec0ff */
[----:B------:R-:W-:Y:S01]  /*0630*/  ISETP.NE.U32.AND P1, PT, R9, 0x1, PT ;  /* 0x000000010900780c */ /* 0x000fe20003f25070 */
[----:B------:R-:W2:Y:S06]  /*0640*/  LDC.64 R22, c[0x0][0x380] ;  /* 0x0000e000ff167b82 */ /* 0x000eac0000000a00 */
[C---:B------:R-:W-:Y:S02]  /*0650*/  @P0 IMAD R25, R7.reuse, R8, R3 ;  /* 0x0000000807190224 */ /* 0x040fe400078e0203 */
[----:B------:R-:W3:Y:S01]  /*0660*/  LDC.64 R12, c[0x0][0x388] ;  /* 0x0000e200ff0c7b82 */ /* 0x000ee20000000a00 */
[----:B------:R-:W-:Y:S01]  /*0670*/  @P0 IMAD.IADD R5, R0, 0x1, R7 ;  /* 0x0000000100050824 */ /* 0x000fe200078e0207 */
[----:B------:R-:W-:-:S06]  /*0680*/  @P0 IADD3 R7, PT, PT, R7, 0x2, RZ ;  /* 0x0000000207070810 */ /* 0x000fcc0007ffe0ff */
[----:B------:R-:W4:Y:S01]  /*0690*/  LDC.64 R10, c[0x0][0x380] ;  /* 0x0000e000ff0a7b82 */ /* 0x000f220000000a00 */
[----:B0-----:R-:W-:-:S05]  /*06a0*/  @P0 IMAD.WIDE R24, R25, 0x8, R16 ;  /* 0x0000000819180825 */ /* 0x001fca00078e0210 */
[----:B------:R-:W4:Y:S01]  /*06b0*/  @P0 LDG.E.64 R16, desc[UR4][R24.64] ;  /* 0x0000000418100981 */ /* 0x000f22000c1e1b00 */
[----:B--2---:R-:W-:-:S05]  /*06c0*/  @P0 IMAD.WIDE R22, R5, 0x8, R22 ;  /* 0x0000000805160825 */ /* 0x004fca00078e0216 */
[----:B------:R-:W2:Y:S01]  /*06d0*/  @P0 LDG.E.64 R18, desc[UR4][R22.64] ;  /* 0x0000000416120981 */ /* 0x000ea2000c1e1b00 */
[----:B------:R-:W-:-:S04]  /*06e0*/  @P0 IMAD.WIDE R20, R8, 0x8, R24 ;  /* 0x0000000808140825 */ /* 0x000fc800078e0218 */
[----:B------:R-:W-:Y:S02]  /*06f0*/  @!P1 IMAD R5, R7, R8, R3 ;  /* 0x0000000807059224 */ /* 0x000fe400078e0203 */
[----:B------:R-:W-:Y:S01]  /*0700*/  @!P1 IMAD.IADD R27, R0, 0x1, R7 ;  /* 0x00000001001b9824 */ /* 0x000fe200078e0207 */
[----:B------:R-:W2:Y:S01]  /*0710*/  @P0 LDG.E.64 R8, desc[UR4][R20.64] ;  /* 0x0000000414080981 */ /* 0x000ea2000c1e1b00 */
[----:B---3--:R-:W-:-:S03]  /*0720*/  @!P1 IMAD.WIDE R12, R5, 0x8, R12 ;  /* 0x00000008050c9825 */ /* 0x008fc600078e020c */
[----:B------:R-:W3:Y:S01]  /*0730*/  @P0 LDG.E.64 R6, desc[UR4][R22.64+0x8] ;  /* 0x0000080416060981 */ /* 0x000ee2000c1e1b00 */
[----:B----4-:R-:W-:-:S03]  /*0740*/  @!P1 IMAD.WIDE R10, R27, 0x8, R10 ;  /* 0x000000081b0a9825 */ /* 0x010fc600078e020a */
[----:B------:R-:W4:Y:S04]  /*0750*/  @!P1 LDG.E.64 R12, desc[UR4][R12.64] ;  /* 0x000000040c0c9981 */ /* 0x000f28000c1e1b00 */
[----:B------:R-:W4:Y:S01]  /*0760*/  @!P1 LDG.E.64 R10, desc[UR4][R10.64] ;  /* 0x000000040a0a9981 */ /* 0x000f22000c1e1b00 */
[----:B--2--5:R-:W-:-:S08]  /*0770*/  @P0 DFMA R16, -R16, R18, R14 ;  /* 0x000000121010022b */ /* 0x024fd0000000010e */
[----:B---3--:R-:W-:-:S08]  /*0780*/  @P0 DFMA R14, -R8, R6, R16 ;  /* 0x00000006080e022b */ /* 0x008fd00000000110 */
[----:B----4-:R-:W-:-:S11]  /*0790*/  @!P1 DFMA R14, -R12, R10, R14 ;  /* 0x0000000a0c0e922b */ /* 0x010fd6000000010e */
.L_x_0:
[----:B------:R-:W2:Y:S02]  /*07a0*/  LDC.64 R6, c[0x0][0x388] ;  /* 0x0000e200ff067b82 */ /* 0x000ea40000000a00 */
[----:B--2---:R-:W-:-:S05]  /*07b0*/  IMAD.WIDE R6, R2, 0x8, R6 ;  /* 0x0000000802067825 */ /* 0x004fca00078e0206 */
[----:B-----5:R2:W-:Y:S02]  /*07c0*/  STG.E.64 desc[UR4][R6.64], R14 ;  /* 0x0000000e06007986 */ /* 0x0205e4000c101b04 */
[----:B--2---:R-:W-:-:S06]  /*07d0*/  CS2R R6, SR_CLOCKLO ;  /* 0x0000000000067805 */ /* 0x004fcc0000015000 */
[----:B------:R-:W1:Y:S01]  /*07e0*/  I2F.S64 R7, R6 ;  /* 0x0000000600077312 */ /* 0x000e620000301400 */
[----:B------:R-:W-:Y:S02]  /*07f0*/  IMAD.MOV.U32 R8, RZ, RZ, 0x358637bd ;  /* 0x358637bdff087424 */ /* 0x000fe400078e00ff */
[----:B------:R-:W-:-:S04]  /*0800*/  IMAD.MOV.U32 R2, RZ, RZ, 0x49742400 ;  /* 0x49742400ff027424 */ /* 0x000fc800078e00ff */
[----:B0-----:R-:W-:-:S04]  /*0810*/  FFMA R5, R8, -R2, 1 ;  /* 0x3f80000008057423 */ /* 0x001fc80000000802 */
[----:B------:R-:W-:Y:S01]  /*0820*/  FFMA R5, R5, R8, 9.9999999747524270788e-07 ;  /* 0x358637bd05057423 */ /* 0x000fe20000000008 */
[----:B-1----:R-:W-:-:S04]  /*0830*/  FADD R4, -R4, R7 ;  /* 0x0000000704047221 */ /* 0x002fc80000000100 */
[----:B------:R-:W0:Y:S01]  /*0840*/  FCHK P0, R4, 1000000 ;  /* 0x4974240004007902 */ /* 0x000e220000000000 */
[----:B------:R-:W-:-:S04]  /*0850*/  FFMA R8, R4, R5, RZ ;  /* 0x0000000504087223 */ /* 0x000fc800000000ff */
[----:B------:R-:W-:-:S04]  /*0860*/  FFMA R9, R8, -1000000, R4 ;  /* 0xc974240008097823 */ /* 0x000fc80000000004 */
[----:B------:R-:W-:Y:S01]  /*0870*/  FFMA R5, R5, R9, R8 ;  /* 0x0000000905057223 */ /* 0x000fe20000000008 */
[----:B0-----:R-:W-:Y:S06]  /*0880*/  @!P0 BRA `(.L_x_4) ;  /* 0x0000000000108947 */ /* 0x001fec0003800000 */
[----:B------:R-:W-:Y:S02]  /*0890*/  MOV R5, R4 ;  /* 0x0000000400057202 */ /* 0x000fe40000000f00 */
[----:B------:R-:W-:-:S07]  /*08a0*/  MOV R6, 0x8c0 ;  /* 0x000008c000067802 */ /* 0x000fce0000000f00 */
[----:B------:R-:W-:Y:S05]  /*08b0*/  CALL.REL.NOINC `($__internal_1_$__cuda_sm3x_div_rn_noftz_f32_slowpath) ;  /* 0x0000000c00fc7944 */ /* 0x000fea0003c00000 */
[----:B------:R-:W-:-:S07]  /*08c0*/  IMAD.MOV.U32 R5, RZ, RZ, R4 ;  /* 0x000000ffff057224 */ /* 0x000fce00078e0004 */
.L_x_4:
[----:B------:R-:W0:Y:S08]  /*08d0*/  LDC.64 R8, c[0x0][0x398] ;  /* 0x0000e600ff087b82 */ /* 0x000e300000000a00 */
[----:B------:R-:W1:Y:S08]  /*08e0*/  LDC.64 R18, c[0x0][0x390] ;  /* 0x0000e400ff127b82 */ /* 0x000e700000000a00 */
[----:B------:R-:W2:Y:S01]  /*08f0*/  LDC.64 R6, c[0x0][0x3a0] ;  /* 0x0000e800ff067b82 */ /* 0x000ea20000000a00 */
[----:B0-----:R-:W-:-:S04]  /*0900*/  IMAD R4, R3, R8, RZ ;  /* 0x0000000803047224 */ /* 0x001fc800078e02ff */
[----:B------:R-:W-:-:S04]  /*0910*/  IMAD.IADD R3, R4, 0x1, R9 ;  /* 0x0000000104037824 */ /* 0x000fc800078e0209 */
[----:B-1----:R-:W-:Y:S01]  /*0920*/  IMAD.WIDE R18, R3, 0x8, R18 ;  /* 0x0000000803127825 */ /* 0x002fe200078e0212 */
[----:B--2---:R0:W-:Y:S05]  /*0930*/  REDG.E.ADD.F32.FTZ.RN.STRONG.GPU desc[UR4][R6.64], R5 ;  /* 0x00000005060079a6 */ /* 0x0041ea000c12f304 */
[----:B------:R-:W5:Y:S01]  /*0940*/  LDG.E.64 R18, desc[UR4][R18.64] ;  /* 0x0000000412127981 */ /* 0x000f62000c1e1b00 */
[----:B0-----:R-:W-:-:S06]  /*0950*/  CS2R R6, SR_CLOCKLO ;  /* 0x0000000000067805 */ /* 0x001fcc0000015000 */
[----:B------:R0:W1:Y:S01]  /*0960*/  I2F.S64 R6, R6 ;  /* 0x0000000600067312 */ /* 0x0000620000301400 */
[----:B------:R-:W-:Y:S05]  /*0970*/  @!P2 BRA `(.L_x_5) ;  /* 0x00000004009ca947 */ /* 0x000fea0003800000 */
[C---:B------:R-:W-:Y:S01]  /*0980*/  ISETP.GE.U32.AND P0, PT, R9.reuse, 0x8, PT ;  /* 0x000000080900780c */ /* 0x040fe20003f06070 */
[----:B------:R-:W-:Y:S01]  /*0990*/  IMAD.MOV.U32 R25, RZ, RZ, RZ ;  /* 0x000000ffff197224 */ /* 0x000fe200078e00ff */
[----:B0-----:R-:W-:-:S04]  /*09a0*/  LOP3.LUT R7, R9, 0x7, RZ, 0xc0, !PT ;  /* 0x0000000709077812 */ /* 0x001fc800078ec0ff */
[----:B------:R-:W-:-:S07]  /*09b0*/  ISETP.NE.AND P1, PT, R7, RZ, PT ;  /* 0x000000ff0700720c */ /* 0x000fce0003f25270 */
[----:B------:R-:W-:Y:S06]  /*09c0*/  @!P0 BRA `(.L_x_6) ;  /* 0x0000000000b08947 */ /* 0x000fec0003800000 */
[----:B------:R-:W0:Y:S01]  /*09d0*/  LDC R27, c[0x0][0x39c] ;  /* 0x0000e700ff1b7b82 */ /* 0x000e220000000800 */
[----:B------:R-:W-:Y:S02]  /*09e0*/  LOP3.LUT R25, R9, 0x7ffffff8, RZ, 0xc0, !PT ;  /* 0x7ffffff809197812 */ /* 0x000fe400078ec0ff */
[----:B------:R-:W-:-:S03]  /*09f0*/  MOV R5, R4 ;  /* 0x0000000400057202 */ /* 0x000fc60000000f00 */
[----:B------:R-:W-:-:S07]  /*0a00*/  IMAD.MOV R24, RZ, RZ, -R25 ;  /* 0x000000ffff187224 */ /* 0x000fce00078e0a19 */
.L_x_7:
[----:B------:R-:W2:Y:S08]  /*0a10*/  LDC.64 R28, c[0x0][0x380] ;  /* 0x0000e000ff1c7b82 */ /* 0x000eb00000000a00 */
[----:B------:R-:W0:Y:S01]  /*0a20*/  LDC.64 R20, c[0x0][0x388] ;  /* 0x0000e200ff147b82 */ /* 0x000e220000000a00 */
[----:B--2---:R-:W-:-:S05]  /*0a30*/  IMAD.WIDE R28, R5, 0x8, R28 ;  /* 0x00000008051c7825 */ /* 0x004fca00078e021c */
[----:B------:R-:W2:Y:S01]  /*0a40*/  LDG.E.64 R16, desc[UR4][R28.64] ;  /* 0x000000041c107981 */ /* 0x000ea2000c1e1b00 */
[----:B0-----:R-:W-:-:S03]  /*0a50*/  IMAD.WIDE R20, R27, 0x8, R20 ;  /* 0x000000081b147825 */ /* 0x001fc600078e0214 */
[----:B------:R-:W3:Y:S04]  /*0a60*/  LDG.E.64 R12, desc[UR4][R28.64+0x8] ;  /* 0x000008041c0c7981 */ /* 0x000ee8000c1e1b00 */
[----:B------:R-:W2:Y:S01]  /*0a70*/  LDG.E.64 R14, desc[UR4][R20.64] ;  /* 0x00000004140e7981 */ /* 0x000ea2000c1e1b00 */
[----:B------:R-:W-:-:S04]  /*0a80*/  IMAD.WIDE R10, R8, 0x8, R20 ;  /* 0x00000008080a7825 */ /* 0x000fc800078e0214 */
[----:B------:R-:W-:Y:S01]  /*0a90*/  IMAD.WIDE R22, R8, 0x8, R10 ;  /* 0x0000000808167825 */ /* 0x000fe200078e020a */
[----:B------:R-:W4:Y:S01]  /*0aa0*/  LDG.E.64 R20, desc[UR4][R28.64+0x20] ;  /* 0x000020041c147981 */ /* 0x000f22000c1e1b00 */
[----:B--2--5:R-:W-:-:S03]  /*0ab0*/  DFMA R16, -R14, R16, R18 ;  /* 0x000000100e10722b */ /* 0x024fc60000000112 */
[----:B------:R-:W3:Y:S04]  /*0ac0*/  LDG.E.64 R14, desc[UR4][R10.64] ;  /* 0x000000040a0e7981 */ /* 0x000ee8000c1e1b00 */
[----:B------:R-:W2:Y:S04]  /*0ad0*/  LDG.E.64 R18, desc[UR4][R28.64+0x10] ;  /* 0x000010041c127981 */ /* 0x000ea8000c1e1b00 */
[----:B------:R0:W2:Y:S02]  /*0ae0*/  LDG.E.64 R10, desc[UR4][R22.64] ;  /* 0x00000004160a7981 */ /* 0x0000a4000c1e1b00 */
[C---:B0-----:R-:W-:Y:S01]  /*0af0*/  IMAD.WIDE R22, R8.reuse, 0x8, R22 ;  /* 0x0000000808167825 */ /* 0x041fe200078e0216 */
[----:B---3--:R-:W-:Y:S01]  /*0b00*/  DFMA R12, -R14, R12, R16 ;  /* 0x0000000c0e0c722b */ /* 0x008fe20000000110 */
[----:B------:R-:W3:Y:S02]  /*0b10*/  LDG.E.64 R14, desc[UR4][R28.64+0x18] ;  /* 0x000018041c0e7981 */ /* 0x000ee4000c1e1b00 */
[----:B------:R-:W-:-:S05]  /*0b20*/  IMAD.WIDE R16, R8, 0x8, R22 ;  /* 0x0000000808107825 */ /* 0x000fca00078e0216 */
[----:B--2---:R-:W-:Y:S02]  /*0b30*/  DFMA R18, -R10, R18, R12 ;  /* 0x000000120a12722b */ /* 0x004fe4000000010c */
[----:B------:R-:W3:Y:S04]  /*0b40*/  LDG.E.64 R12, desc[UR4][R22.64] ;  /* 0x00000004160c7981 */ /* 0x000ee8000c1e1b00 */
[----:B------:R-:W4:Y:S02]  /*0b50*/  LDG.E.64 R10, desc[UR4][R16.64] ;  /* 0x00000004100a7981 */ /* 0x000f24000c1e1b00 */
[----:B---3--:R-:W-:Y:S01]  /*0b60*/  DFMA R14, -R12, R14, R18 ;  /* 0x0000000e0c0e722b */ /* 0x008fe20000000112 */
[C---:B------:R-:W-:Y:S01]  /*0b70*/  IMAD.WIDE R12, R8.reuse, 0x8, R16 ;  /* 0x00000008080c7825 */ /* 0x040fe200078e0210 */
[----:B------:R-:W2:Y:S04]  /*0b80*/  LDG.E.64 R18, desc[UR4][R28.64+0x28] ;  /* 0x000028041c127981 */ /* 0x000ea8000c1e1b00 */
[----:B------:R-:W2:Y:S02]  /*0b90*/  LDG.E.64 R16, desc[UR4][R12.64] ;  /* 0x000000040c107981 */ /* 0x000ea4000c1e1b00 */
[----:B----4-:R-:W-:Y:S01]  /*0ba0*/  DFMA R20, -R10, R20, R14 ;  /* 0x000000140a14722b */ /* 0x010fe2000000010e */
[C---:B------:R-:W-:Y:S01]  /*0bb0*/  IMAD.WIDE R10, R8.reuse, 0x8, R12 ;  /* 0x00000008080a7825 */ /* 0x040fe200078e020c */
[----:B------:R-:W3:Y:S04]  /*0bc0*/  LDG.E.64 R14, desc[UR4][R28.64+0x30] ;  /* 0x000030041c0e7981 */ /* 0x000ee8000c1e1b00 */
[----:B------:R-:W3:Y:S01]  /*0bd0*/  LDG.E.64 R12, desc[UR4][R10.64] ;  /* 0x000000040a0c7981 */ /* 0x000ee2000c1e1b00 */
[----:B------:R-:W-:-:S06]  /*0be0*/  IMAD.WIDE R22, R8, 0x8, R10 ;  /* 0x0000000808167825 */ /* 0x000fcc00078e020a */
[----:B------:R-:W4:Y:S04]  /*0bf0*/  LDG.E.64 R22, desc[UR4][R22.64] ;  /* 0x0000000416167981 */ /* 0x000f28000c1e1b00 */
[----:B------:R-:W4:Y:S01]  /*0c00*/  LDG.E.64 R10, desc[UR4][R28.64+0x38] ;  /* 0x000038041c0a7981 */ /* 0x000f22000c1e1b00 */
[----:B------:R-:W-:-:S05]  /*0c10*/  VIADD R24, R24, 0x8 ;  /* 0x0000000818187836 */ /* 0x000fca0000000000 */
[----:B------:R-:W-:Y:S01]  /*0c20*/  ISETP.NE.AND P0, PT, R24, RZ, PT ;  /* 0x000000ff1800720c */ /* 0x000fe20003f05270 */
[----:B------:R-:W-:Y:S01]  /*0c30*/  VIADD R5, R5, 0x8 ;  /* 0x0000000805057836 */ /* 0x000fe20000000000 */
[----:B------:R-:W-:Y:S01]  /*0c40*/  LEA R27, R8, R27, 0x3 ;  /* 0x0000001b081b7211 */ /* 0x000fe200078e18ff */
[----:B--2---:R-:W-:-:S08]  /*0c50*/  DFMA R16, -R16, R18, R20 ;  /* 0x000000121010722b */ /* 0x004fd00000000114 */
[----:B---3--:R-:W-:-:S08]  /*0c60*/  DFMA R14, -R12, R14, R16 ;  /* 0x0000000e0c0e722b */ /* 0x008fd00000000110 */
[----:B----4-:R-:W-:Y:S01]  /*0c70*/  DFMA R18, -R22, R10, R14 ;  /* 0x0000000a1612722b */ /* 0x010fe2000000010e */
[----:B------:R-:W-:Y:S10]  /*0c80*/  @P0 BRA `(.L_x_7) ;  /* 0xfffffffc00600947 */ /* 0x000ff4000383ffff */
.L_x_6:
[----:B------:R-:W-:Y:S05]  /*0c90*/  @!P1 BRA `(.L_x_5) ;  /* 0x0000000000d49947 */ /* 0x000fea0003800000 */
[----:B------:R-:W-:Y:S02]  /*0ca0*/  ISETP.GE.U32.AND P0, PT, R7, 0x4, PT ;  /* 0x000000040700780c */ /* 0x000fe40003f06070 */
[----:B------:R-:W-:-:S04]  /*0cb0*/  LOP3.LUT R5, R9, 0x3, RZ, 0xc0, !PT ;  /* 0x0000000309057812 */ /* 0x000fc800078ec0ff */
        /* <DEDUP_REMOVED lines=12> */
[----:B------:R0:W2:Y:S04]  /*0d80*/  LDG.E.64 R14, desc[UR4][R12.64] ;  /* 0x000000040c0e7981 */ /* 0x0000a8000c1e1b00 */
[----:B------:R-:W4:Y:S01]  /*0d90*/  LDG.E.64 R28, desc[UR4][R10.64+0x18] ;  /* 0x000018040a1c7981 */ /* 0x000f22000c1e1b00 */
[----:B0-----:R-:W-:-:S04]  /*0da0*/  IMAD.WIDE R12, R8, 0x8, R12 ;  /* 0x00000008080c7825 */ /* 0x001fc800078e020c */
[----:B------:R-:W-:-:S06]  /*0db0*/  IMAD.WIDE R26, R8, 0x8, R12 ;  /* 0x00000008081a7825 */ /* 0x000fcc00078e020c */
[----:B------:R-:W4:Y:S01]  /*0dc0*/  LDG.E.64 R26, desc[UR4][R26.64] ;  /* 0x000000041a1a7981 */ /* 0x000f22000c1e1b00 */
[----:B---3-5:R-:W-:-:S03]  /*0dd0*/  DFMA R18, -R22, R20, R18 ;  /* 0x000000141612722b */ /* 0x028fc60000000112 */
[----:B------:R-:W3:Y:S04]  /*0de0*/  LDG.E.64 R22, desc[UR4][R10.64+0x10] ;  /* 0x000010040a167981 */ /* 0x000ee8000c1e1b00 */
[----:B------:R-:W3:Y:S01]  /*0df0*/  LDG.E.64 R20, desc[UR4][R12.64] ;  /* 0x000000040c147981 */ /* 0x000ee2000c1e1b00 */
[----:B--2---:R-:W-:Y:S01]  /*0e00*/  DFMA R14, -R14, R16, R18 ;  /* 0x000000100e0e722b */ /* 0x004fe20000000112 */
[----:B------:R-:W-:-:S07]  /*0e10*/  VIADD R25, R25, 0x4 ;  /* 0x0000000419197836 */ /* 0x000fce0000000000 */
[----:B---3--:R-:W-:-:S08]  /*0e20*/  DFMA R14, -R20, R22, R14 ;  /* 0x00000016140e722b */ /* 0x008fd0000000010e */
[----:B----4-:R-:W-:-:S11]  /*0e30*/  DFMA R18, -R26, R28, R14 ;  /* 0x0000001c1a12722b */ /* 0x010fd6000000010e */
.L_x_8:
        /* <DEDUP_REMOVED lines=27> */
.L_x_5:
[----:B------:R-:W2:Y:S01]  /*0ff0*/  LDC.64 R10, c[0x0][0x388] ;  /* 0x0000e200ff0a7b82 */ /* 0x000ea20000000a00 */
[----:B------:R-:W-:-:S04]  /*1000*/  IMAD.IADD R9, R0, 0x1, R9 ;  /* 0x0000000100097824 */ /* 0x000fc800078e0209 */
[----:B--2---:R-:W-:-:S06]  /*1010*/  IMAD.WIDE R10, R9, 0x8, R10 ;  /* 0x00000008090a7825 */ /* 0x004fcc00078e020a */
[----:B------:R-:W2:Y:S01]  /*1020*/  LDG.E.64 R10, desc[UR4][R10.64] ;  /* 0x000000040a0a7981 */ /* 0x000ea2000c1e1b00 */
[----:B------:R-:W-:Y:S01]  /*1030*/  IMAD.MOV.U32 R4, RZ, RZ, 0x1 ;  /* 0x00000001ff047424 */ /* 0x000fe200078e00ff */
[----:B-----5:R-:W-:Y:S01]  /*1040*/  FSETP.GEU.AND P1, PT, |R19|, 6.5827683646048100446e-37, PT ;  /* 0x036000001300780b */ /* 0x020fe20003f2e200 */
[----:B------:R-:W-:Y:S01]  /*1050*/  BSSY.RECONVERGENT B0, `(.L_x_9) ;  /* 0x0000013000007945 */ /* 0x000fe20003800200 */
[----:B--2---:R-:W2:Y:S03]  /*1060*/  MUFU.RCP64H R5, R11 ;  /* 0x0000000b00057308 */ /* 0x004ea60000001800 */
[----:B--2---:R-:W-:-:S08]  /*1070*/  DFMA R8, -R10, R4, 1 ;  /* 0x3ff000000a08742b */ /* 0x004fd00000000104 */
[----:B------:R-:W-:-:S08]  /*1080*/  DFMA R8, R8, R8, R8 ;  /* 0x000000080808722b */ /* 0x000fd00000000008 */
[----:B------:R-:W-:-:S08]  /*1090*/  DFMA R8, R4, R8, R4 ;  /* 0x000000080408722b */ /* 0x000fd00000000004 */
[----:B------:R-:W-:-:S08]  /*10a0*/  DFMA R4, -R10, R8, 1 ;  /* 0x3ff000000a04742b */ /* 0x000fd00000000108 */
[----:B------:R-:W-:-:S08]  /*10b0*/  DFMA R4, R8, R4, R8 ;  /* 0x000000040804722b */ /* 0x000fd00000000008 */
[----:B------:R-:W-:-:S08]  /*10c0*/  DMUL R8, R4, R18 ;  /* 0x0000001204087228 */ /* 0x000fd00000000000 */
[----:B------:R-:W-:-:S08]  /*10d0*/  DFMA R12, -R10, R8, R18 ;  /* 0x000000080a0c722b */ /* 0x000fd00000000112 */
[----:B------:R-:W-:-:S10]  /*10e0*/  DFMA R4, R4, R12, R8 ;  /* 0x0000000c0404722b */ /* 0x000fd40000000008 */
[----:B------:R-:W-:-:S05]  /*10f0*/  FFMA R0, RZ, R11, R5 ;  /* 0x0000000bff007223 */ /* 0x000fca0000000005 */
[----:B------:R-:W-:-:S13]  /*1100*/  FSETP.GT.AND P0, PT, |R0|, 1.469367938527859385e-39, PT ;  /* 0x001000000000780b */ /* 0x000fda0003f04200 */
[----:B------:R-:W-:Y:S05]  /*1110*/  @P0 BRA P1, `(.L_x_10) ;  /* 0x0000000000180947 */ /* 0x000fea0000800000 */
[----:B------:R-:W-:Y:S01]  /*1120*/  MOV R8, R18 ;  /* 0x0000001200087202 */ /* 0x000fe20000000f00 */
[----:B------:R-:W-:Y:S01]  /*1130*/  IMAD.MOV.U32 R9, RZ, RZ, R19 ;  /* 0x000000ffff097224 */ /* 0x000fe200078e0013 */
[----:B------:R-:W-:-:S07]  /*1140*/  MOV R0, 0x1160 ;  /* 0x0000116000007802 */ /* 0x000fce0000000f00 */
[----:B01----:R-:W-:Y:S05]  /*1150*/  CALL.REL.NOINC `($__internal_0_$__cuda_sm20_div_rn_f64_full) ;  /* 0x00000000005c7944 */ /* 0x003fea0003c00000 */
[----:B------:R-:W-:Y:S02]  /*1160*/  IMAD.MOV.U32 R4, RZ, RZ, R14 ;  /* 0x000000ffff047224 */ /* 0x000fe400078e000e */
[----:B------:R-:W-:-:S07]  /*1170*/  IMAD.MOV.U32 R5, RZ, RZ, R15 ;  /* 0x000000ffff057224 */ /* 0x000fce00078e000f */
.L_x_10:
[----:B------:R-:W-:Y:S05]  /*1180*/  BSYNC.RECONVERGENT B0 ;  /* 0x0000000000007941 */ /* 0x000fea0003800200 */
.L_x_9:
[----:B------:R-:W2:Y:S02]  /*1190*/  LDC.64 R8, c[0x0][0x380] ;  /* 0x0000e000ff087b82 */ /* 0x000ea40000000a00 */
[----:B--2---:R-:W-:-:S05]  /*11a0*/  IMAD.WIDE R8, R3, 0x8, R8 ;  /* 0x0000000803087825 */ /* 0x004fca00078e0208 */
[----:B------:R2:W-:Y:S02]  /*11b0*/  STG.E.64 desc[UR4][R8.64], R4 ;  /* 0x0000000408007986 */ /* 0x0005e4000c101b04 */
[----:B--2---:R-:W-:-:S06]  /*11c0*/  CS2R R4, SR_CLOCKLO ;  /* 0x0000000000047805 */ /* 0x004fcc0000015000 */
[----:B------:R-:W1:Y:S01]  /*11d0*/  I2F.S64 R5, R4 ;  /* 0x0000000400057312 */ /* 0x000e620000301400 */
[----:B------:R-:W-:-:S05]  /*11e0*/  MOV R3, 0x358637bd ;  /* 0x358637bd00037802 */ /* 0x000fca0000000f00 */
[----:B------:R-:W-:-:S04]  /*11f0*/  FFMA R0, R3, -R2, 1 ;  /* 0x3f80000003007423 */ /* 0x000fc80000000802 */
[----:B------:R-:W-:Y:S01]  /*1200*/  FFMA R0, R0, R3, 9.9999999747524270788e-07 ;  /* 0x358637bd00007423 */ /* 0x000fe20000000003 */
[----:B-1----:R-:W-:-:S04]  /*1210*/  FADD R5, -R6, R5 ;  /* 0x0000000506057221 */ /* 0x002fc80000000100 */
[----:B------:R-:W1:Y:S01]  /*1220*/  FCHK P0, R5, 1000000 ;  /* 0x4974240005007902 */ /* 0x000e620000000000 */
[----:B------:R-:W-:-:S04]  /*1230*/  FFMA R6, R0, R5, RZ ;  /* 0x0000000500067223 */ /* 0x000fc800000000ff */
[----:B------:R-:W-:-:S04]  /*1240*/  FFMA R3, R6, -1000000, R5 ;  /* 0xc974240006037823 */ /* 0x000fc80000000005 */
[----:B0-----:R-:W-:Y:S01]  /*1250*/  FFMA R7, R0, R3, R6 ;  /* 0x0000000300077223 */ /* 0x001fe20000000006 */
[----:B-1----:R-:W-:Y:S06]  /*1260*/  @!P0 BRA `(.L_x_11) ;  /* 0x00000000000c8947 */ /* 0x002fec0003800000 */
[----:B------:R-:W-:-:S07]  /*1270*/  MOV R6, 0x1290 ;  /* 0x0000129000067802 */ /* 0x000fce0000000f00 */
[----:B------:R-:W-:Y:S05]  /*1280*/  CALL.REL.NOINC `($__internal_1_$__cuda_sm3x_div_rn_noftz_f32_slowpath) ;  /* 0x0000000400887944 */ /* 0x000fea0003c00000 */
[----:B------:R-:W-:-:S07]  /*1290*/  IMAD.MOV.U32 R7, RZ, RZ, R4 ;  /* 0x000000ffff077224 */ /* 0x000fce00078e0004 */
.L_x_11:
[----:B------:R-:W0:Y:S02]  /*12a0*/  LDC.64 R2, c[0x0][0x3a8] ;  /* 0x0000ea00ff027b82 */ /* 0x000e240000000a00 */
[----:B0-----:R-:W-:Y:S01]  /*12b0*/  REDG.E.ADD.F32.FTZ.RN.STRONG.GPU desc[UR4][R2.64], R7 ;  /* 0x00000007020079a6 */ /* 0x001fe2000c12f304 */
[----:B------:R-:W-:Y:S05]  /*12c0*/  EXIT ;  /* 0x000000000000794d */ /* 0x000fea0003800000 */
        .weak           $__internal_0_$__cuda_sm20_div_rn_f64_full
        .type           $__internal_0_$__cuda_sm20_div_rn_f64_full,@function
        .size           $__internal_0_$__cuda_sm20_div_rn_f64_full,($__internal_1_$__cuda_sm3x_div_rn_noftz_f32_slowpath - $__internal_0_$__cuda_sm20_div_rn_f64_full)
$__internal_0_$__cuda_sm20_div_rn_f64_full:
[C---:B------:R-:W-:Y:S01]  /*12d0*/  FSETP.GEU.AND P0, PT, |R11|.reuse, 1.469367938527859385e-39, PT ;  /* 0x001000000b00780b */ /* 0x040fe20003f0e200 */
[----:B------:R-:W-:Y:S01]  /*12e0*/  IMAD.MOV.U32 R12, RZ, RZ, R10 ;  /* 0x000000ffff0c7224 */ /* 0x000fe200078e000a */
[----:B------:R-:W-:Y:S01]  /*12f0*/  LOP3.LUT R4, R11, 0x800fffff, RZ, 0xc0, !PT ;  /* 0x800fffff0b047812 */ /* 0x000fe200078ec0ff */
[----:B------:R-:W-:Y:S01]  /*1300*/  IMAD.MOV.U32 R13, RZ, RZ, R11 ;  /* 0x000000ffff0d7224 */ /* 0x000fe200078e000b */
[C---:B------:R-:W-:Y:S01]  /*1310*/  FSETP.GEU.AND P2, PT, |R9|.reuse, 1.469367938527859385e-39, PT ;  /* 0x001000000900780b */ /* 0x040fe20003f4e200 */
[----:B------:R-:W-:Y:S01]  /*1320*/  IMAD.MOV.U32 R16, RZ, RZ, 0x1 ;  /* 0x00000001ff107424 */ /* 0x000fe200078e00ff */
[----:B------:R-:W-:Y:S01]  /*1330*/  LOP3.LUT R5, R4, 0x3ff00000, RZ, 0xfc, !PT ;  /* 0x3ff0000004057812 */ /* 0x000fe200078efcff */
[----:B------:R-:W-:Y:S01]  /*1340*/  BSSY.RECONVERGENT B1, `(.L_x_12) ;  /* 0x0000053000017945 */ /* 0x000fe20003800200 */
[----:B------:R-:W-:Y:S02]  /*1350*/  MOV R4, R10 ;  /* 0x0000000a00047202 */ /* 0x000fe40000000f00 */
[----:B------:R-:W-:-:S02]  /*1360*/  LOP3.LUT R7, R9, 0x7ff00000, RZ, 0xc0, !PT ;  /* 0x7ff0000009077812 */ /* 0x000fc400078ec0ff */
[----:B------:R-:W-:Y:S01]  /*1370*/  LOP3.LUT R20, R11, 0x7ff00000, RZ, 0xc0, !PT ;  /* 0x7ff000000b147812 */ /* 0x000fe200078ec0ff */
[----:B------:R-:W-:-:S03]  /*1380*/  @!P0 DMUL R4, R12, 8.98846567431157953865e+307 ;  /* 0x7fe000000c048828 */ /* 0x000fc60000000000 */
[----:B------:R-:W-:Y:S02]  /*1390*/  ISETP.GE.U32.AND P1, PT, R7, R20, PT ;  /* 0x000000140700720c */ /* 0x000fe40003f26070 */
[----:B------:R-:W-:Y:S01]  /*13a0*/  @!P2 LOP3.LUT R10, R13, 0x7ff00000, RZ, 0xc0, !PT ;  /* 0x7ff000000d0aa812 */ /* 0x000fe200078ec0ff */
[----:B------:R-:W0:Y:S01]  /*13b0*/  MUFU.RCP64H R17, R5 ;  /* 0x0000000500117308 */ /* 0x000e220000001800 */
[----:B------:R-:W-:Y:S02]  /*13c0*/  @!P2 MOV R22, RZ ;  /* 0x000000ff0016a202 */ /* 0x000fe40000000f00 */
[----:B------:R-:W-:Y:S01]  /*13d0*/  @!P2 ISETP.GE.U32.AND P3, PT, R7, R10, PT ;  /* 0x0000000a0700a20c */ /* 0x000fe20003f66070 */
[----:B------:R-:W-:Y:S01]  /*13e0*/  IMAD.MOV.U32 R10, RZ, RZ, R8 ;  /* 0x000000ffff0a7224 */ /* 0x000fe200078e0008 */
[----:B0-----:R-:W-:-:S08]  /*13f0*/  DFMA R14, R16, -R4, 1 ;  /* 0x3ff00000100e742b */ /* 0x001fd00000000804 */
[----:B------:R-:W-:Y:S01]  /*1400*/  DFMA R18, R14, R14, R14 ;  /* 0x0000000e0e12722b */ /* 0x000fe2000000000e */
[----:B------:R-:W-:-:S05]  /*1410*/  IMAD.MOV.U32 R14, RZ, RZ, 0x1ca00000 ;  /* 0x1ca00000ff0e7424 */ /* 0x000fca00078e00ff */
[C---:B------:R-:W-:Y:S02]  /*1420*/  @!P2 SEL R15, R14.reuse, 0x63400000, !P3 ;  /* 0x634000000e0fa807 */ /* 0x040fe40005800000 */
[----:B------:R-:W-:Y:S01]  /*1430*/  DFMA R16, R16, R18, R16 ;  /* 0x000000121010722b */ /* 0x000fe20000000010 */
[----:B------:R-:W-:Y:S02]  /*1440*/  SEL R11, R14, 0x63400000, !P1 ;  /* 0x634000000e0b7807 */ /* 0x000fe40004800000 */
[--C-:B------:R-:W-:Y:S02]  /*1450*/  @!P2 LOP3.LUT R15, R15, 0x80000000, R9.reuse, 0xf8, !PT ;  /* 0x800000000f0fa812 */ /* 0x100fe400078ef809 */
[----:B------:R-:W-:Y:S02]  /*1460*/  LOP3.LUT R11, R11, 0x800fffff, R9, 0xf8, !PT ;  /* 0x800fffff0b0b7812 */ /* 0x000fe400078ef809 */
[----:B------:R-:W-:Y:S01]  /*1470*/  @!P2 LOP3.LUT R23, R15, 0x100000, RZ, 0xfc, !PT ;  /* 0x001000000f17a812 */ /* 0x000fe200078efcff */
[----:B------:R-:W-:-:S05]  /*1480*/  DFMA R18, R16, -R4, 1 ;  /* 0x3ff000001012742b */ /* 0x000fca0000000804 */
[----:B------:R-:W-:Y:S01]  /*1490*/  @!P2 DFMA R10, R10, 2, -R22 ;  /* 0x400000000a0aa82b */ /* 0x000fe20000000816 */
[----:B------:R-:W-:Y:S02]  /*14a0*/  IMAD.MOV.U32 R23, RZ, RZ, R7 ;  /* 0x000000ffff177224 */ /* 0x000fe400078e0007 */
[----:B------:R-:W-:Y:S01]  /*14b0*/  DFMA R16, R16, R18, R16 ;  /* 0x000000121010722b */ /* 0x000fe20000000010 */
[----:B------:R-:W-:Y:S01]  /*14c0*/  IMAD.MOV.U32 R22, RZ, RZ, R20 ;  /* 0x000000ffff167224 */ /* 0x000fe200078e0014 */
[----:B------:R-:W-:-:S04]  /*14d0*/  @!P0 LOP3.LUT R22, R5, 0x7ff00000, RZ, 0xc0, !PT ;  /* 0x7ff0000005168812 */ /* 0x000fc800078ec0ff */
[----:B------:R-:W-:Y:S02]  /*14e0*/  IADD3 R24, PT, PT, R22, -0x1, RZ ;  /* 0xffffffff16187810 */ /* 0x000fe40007ffe0ff */
[----:B------:R-:W-:Y:S01]  /*14f0*/  @!P2 LOP3.LUT R23, R11, 0x7ff00000, RZ, 0xc0, !PT ;  /* 0x7ff000000b17a812 */ /* 0x000fe200078ec0ff */
[----:B------:R-:W-:-:S04]  /*1500*/  DMUL R18, R16, R10 ;  /* 0x0000000a10127228 */ /* 0x000fc80000000000 */
[----:B------:R-:W-:-:S04]  /*1510*/  VIADD R15, R23, 0xffffffff ;  /* 0xffffffff170f7836 */ /* 0x000fc80000000000 */
[----:B------:R-:W-:Y:S01]  /*1520*/  DFMA R20, R18, -R4, R10 ;  /* 0x800000041214722b */ /* 0x000fe2000000000a */
[----:B------:R-:W-:-:S04]  /*1530*/  ISETP.GT.U32.AND P0, PT, R15, 0x7feffffe, PT ;  /* 0x7feffffe0f00780c */ /* 0x000fc80003f04070 */
[----:B------:R-:W-:-:S03]  /*1540*/  ISETP.GT.U32.OR P0, PT, R24, 0x7feffffe, P0 ;  /* 0x7feffffe1800780c */ /* 0x000fc60000704470 */
[----:B------:R-:W-:-:S10]  /*1550*/  DFMA R16, R16, R20, R18 ;  /* 0x000000141010722b */ /* 0x000fd40000000012 */
[----:B------:R-:W-:Y:S05]  /*1560*/  @P0 BRA `(.L_x_13) ;  /* 0x00000000006c0947 */ /* 0x000fea0003800000 */
[----:B------:R-:W-:-:S04]  /*1570*/  LOP3.LUT R18, R13, 0x7ff00000, RZ, 0xc0, !PT ;  /* 0x7ff000000d127812 */ /* 0x000fc800078ec0ff */
[CC--:B------:R-:W-:Y:S02]  /*1580*/  VIADDMNMX R8, R7.reuse, -R18.reuse, 0xb9600000, !PT ;  /* 0xb960000007087446 */ /* 0x0c0fe40007800912 */
[----:B------:R-:W-:Y:S02]  /*1590*/  ISETP.GE.U32.AND P0, PT, R7, R18, PT ;  /* 0x000000120700720c */ /* 0x000fe40003f06070 */
[----:B------:R-:W-:Y:S02]  /*15a0*/  VIMNMX R8, PT, PT, R8, 0x46a00000, PT ;  /* 0x46a0000008087848 */ /* 0x000fe40003fe0100 */
[----:B------:R-:W-:-:S05]  /*15b0*/  SEL R7, R14, 0x63400000, !P0 ;  /* 0x634000000e077807 */ /* 0x000fca0004000000 */
[----:B------:R-:W-:Y:S02]  /*15c0*/  IMAD.IADD R7, R8, 0x1, -R7 ;  /* 0x0000000108077824 */ /* 0x000fe400078e0a07 */
[----:B------:R-:W-:Y:S02]  /*15d0*/  IMAD.MOV.U32 R8, RZ, RZ, RZ ;  /* 0x000000ffff087224 */ /* 0x000fe400078e00ff */
[----:B------:R-:W-:-:S06]  /*15e0*/  VIADD R9, R7, 0x7fe00000 ;  /* 0x7fe0000007097836 */ /* 0x000fcc0000000000 */
[----:B------:R-:W-:-:S10]  /*15f0*/  DMUL R14, R16, R8 ;  /* 0x00000008100e7228 */ /* 0x000fd40000000000 */
[----:B------:R-:W-:-:S13]  /*1600*/  FSETP.GTU.AND P0, PT, |R15|, 1.469367938527859385e-39, PT ;  /* 0x001000000f00780b */ /* 0x000fda0003f0c200 */
[----:B------:R-:W-:Y:S05]  /*1610*/  @P0 BRA `(.L_x_14) ;  /* 0x0000000000940947 */ /* 0x000fea0003800000 */
[----:B------:R-:W-:Y:S01]  /*1620*/  DFMA R4, R16, -R4, R10 ;  /* 0x800000041004722b */ /* 0x000fe2000000000a */
[----:B------:R-:W-:-:S09]  /*1630*/  MOV R8, RZ ;  /* 0x000000ff00087202 */ /* 0x000fd20000000f00 */
[C---:B------:R-:W-:Y:S02]  /*1640*/  FSETP.NEU.AND P0, PT, R5.reuse, RZ, PT ;  /* 0x000000ff0500720b */ /* 0x040fe40003f0d000 */
[----:B------:R-:W-:-:S04]  /*1650*/  LOP3.LUT R13, R5, 0x80000000, R13, 0x48, !PT ;  /* 0x80000000050d7812 */ /* 0x000fc800078e480d */
[----:B------:R-:W-:-:S07]  /*1660*/  LOP3.LUT R9, R13, R9, RZ, 0xfc, !PT ;  /* 0x000000090d097212 */ /* 0x000fce00078efcff */
[----:B------:R-:W-:Y:S05]  /*1670*/  @!P0 BRA `(.L_x_14) ;  /* 0x00000000007c8947 */ /* 0x000fea0003800000 */
[----:B------:R-:W-:Y:S01]  /*1680*/  IMAD.MOV R5, RZ, RZ, -R7 ;  /* 0x000000ffff057224 */ /* 0x000fe200078e0a07 */
[----:B------:R-:W-:Y:S01]  /*1690*/  DMUL.RP R8, R16, R8 ;  /* 0x0000000810087228 */ /* 0x000fe20000008000 */
[----:B------:R-:W-:-:S06]  /*16a0*/  IMAD.MOV.U32 R4, RZ, RZ, RZ ;  /* 0x000000ffff047224 */ /* 0x000fcc00078e00ff */
[----:B------:R-:W-:-:S03]  /*16b0*/  DFMA R4, R14, -R4, R16 ;  /* 0x800000040e04722b */ /* 0x000fc60000000010 */
[----:B------:R-:W-:-:S03]  /*16c0*/  LOP3.LUT R13, R9, R13, RZ, 0x3c, !PT ;  /* 0x0000000d090d7212 */ /* 0x000fc600078e3cff */
[----:B------:R-:W-:-:S04]  /*16d0*/  IADD3 R4, PT, PT, -R7, -0x43300000, RZ ;  /* 0xbcd0000007047810 */ /* 0x000fc80007ffe1ff */
[----:B------:R-:W-:-:S04]  /*16e0*/  FSETP.NEU.AND P0, PT, |R5|, R4, PT ;  /* 0x000000040500720b */ /* 0x000fc80003f0d200 */
[----:B------:R-:W-:Y:S02]  /*16f0*/  FSEL R14, R8, R14, !P0 ;  /* 0x0000000e080e7208 */ /* 0x000fe40004000000 */
[----:B------:R-:W-:Y:S01]  /*1700*/  FSEL R15, R13, R15, !P0 ;  /* 0x0000000f0d0f7208 */ /* 0x000fe20004000000 */
[----:B------:R-:W-:Y:S06]  /*1710*/  BRA `(.L_x_14) ;  /* 0x0000000000547947 */ /* 0x000fec0003800000 */
.L_x_13:
[----:B------:R-:W-:-:S14]  /*1720*/  DSETP.NAN.AND P0, PT, R8, R8, PT ;  /* 0x000000080800722a */ /* 0x000fdc0003f08000 */
[----:B------:R-:W-:Y:S05]  /*1730*/  @P0 BRA `(.L_x_15) ;  /* 0x0000000000440947 */ /* 0x000fea0003800000 */
[----:B------:R-:W-:-:S14]  /*1740*/  DSETP.NAN.AND P0, PT, R12, R12, PT ;  /* 0x0000000c0c00722a */ /* 0x000fdc0003f08000 */
[----:B------:R-:W-:Y:S05]  /*1750*/  @P0 BRA `(.L_x_16) ;  /* 0x0000000000300947 */ /* 0x000fea0003800000 */
[----:B------:R-:W-:Y:S01]  /*1760*/  ISETP.NE.AND P0, PT, R23, R22, PT ;  /* 0x000000161700720c */ /* 0x000fe20003f05270 */
[----:B------:R-:W-:Y:S01]  /*1770*/  IMAD.MOV.U32 R14, RZ, RZ, 0x0 ;  /* 0x00000000ff0e7424 */ /* 0x000fe200078e00ff */
[----:B------:R-:W-:-:S11]  /*1780*/  MOV R15, 0xfff80000 ;  /* 0xfff80000000f7802 */ /* 0x000fd60000000f00 */
[----:B------:R-:W-:Y:S05]  /*1790*/  @!P0 BRA `(.L_x_14) ;  /* 0x0000000000348947 */ /* 0x000fea0003800000 */
[----:B------:R-:W-:Y:S02]  /*17a0*/  ISETP.NE.AND P0, PT, R23, 0x7ff00000, PT ;  /* 0x7ff000001700780c */ /* 0x000fe40003f05270 */
[----:B------:R-:W-:Y:S02]  /*17b0*/  LOP3.LUT R15, R9, 0x80000000, R13, 0x48, !PT ;  /* 0x80000000090f7812 */ /* 0x000fe400078e480d */
[----:B------:R-:W-:-:S13]  /*17c0*/  ISETP.EQ.OR P0, PT, R22, RZ, !P0 ;  /* 0x000000ff1600720c */ /* 0x000fda0004702670 */
[----:B------:R-:W-:Y:S01]  /*17d0*/  @P0 LOP3.LUT R4, R15, 0x7ff00000, RZ, 0xfc, !PT ;  /* 0x7ff000000f040812 */ /* 0x000fe200078efcff */
[----:B------:R-:W-:Y:S02]  /*17e0*/  @!P0 IMAD.MOV.U32 R14, RZ, RZ, RZ ;  /* 0x000000ffff0e8224 */ /* 0x000fe400078e00ff */
[----:B------:R-:W-:Y:S02]  /*17f0*/  @P0 IMAD.MOV.U32 R14, RZ, RZ, RZ ;  /* 0x000000ffff0e0224 */ /* 0x000fe400078e00ff */
[----:B------:R-:W-:Y:S01]  /*1800*/  @P0 IMAD.MOV.U32 R15, RZ, RZ, R4 ;  /* 0x000000ffff0f0224 */ /* 0x000fe200078e0004 */
[----:B------:R-:W-:Y:S06]  /*1810*/  BRA `(.L_x_14) ;  /* 0x0000000000147947 */ /* 0x000fec0003800000 */
.L_x_16:
[----:B------:R-:W-:Y:S02]  /*1820*/  LOP3.LUT R15, R13, 0x80000, RZ, 0xfc, !PT ;  /* 0x000800000d0f7812 */ /* 0x000fe400078efcff */
[----:B------:R-:W-:Y:S01]  /*1830*/  MOV R14, R12 ;  /* 0x0000000c000e7202 */ /* 0x000fe20000000f00 */
[----:B------:R-:W-:Y:S06]  /*1840*/  BRA `(.L_x_14) ;  /* 0x0000000000087947 */ /* 0x000fec0003800000 */
.L_x_15:
[----:B------:R-:W-:Y:S01]  /*1850*/  LOP3.LUT R15, R9, 0x80000, RZ, 0xfc, !PT ;  /* 0x00080000090f7812 */ /* 0x000fe200078efcff */
[----:B------:R-:W-:-:S07]  /*1860*/  IMAD.MOV.U32 R14, RZ, RZ, R8 ;  /* 0x000000ffff0e7224 */ /* 0x000fce00078e0008 */
.L_x_14:
[----:B------:R-:W-:Y:S05]  /*1870*/  BSYNC.RECONVERGENT B1 ;  /* 0x0000000000017941 */ /* 0x000fea0003800200 */
.L_x_12:
[----:B------:R-:W-:Y:S02]  /*1880*/  IMAD.MOV.U32 R4, RZ, RZ, R0 ;  /* 0x000000ffff047224 */ /* 0x000fe400078e0000 */
[----:B------:R-:W-:-:S04]  /*1890*/  IMAD.MOV.U32 R5, RZ, RZ, 0x0 ;  /* 0x00000000ff057424 */ /* 0x000fc800078e00ff */
[----:B------:R-:W-:Y:S05]  /*18a0*/  RET.REL.NODEC R4 `(_Z4luopPdS_S_iiPfS0_) ;  /* 0xffffffe404d47950 */ /* 0x000fea0003c3ffff */
        .weak           $__internal_1_$__cuda_sm3x_div_rn_noftz_f32_slowpath
        .type           $__internal_1_$__cuda_sm3x_div_rn_noftz_f32_slowpath,@function
        .size           $__internal_1_$__cuda_sm3x_div_rn_noftz_f32_slowpath,(.L_x_28 - $__internal_1_$__cuda_sm3x_div_rn_noftz_f32_slowpath)
$__internal_1_$__cuda_sm3x_div_rn_noftz_f32_slowpath:
[----:B------:R-:W-:Y:S01]  /*18b0*/  SHF.R.U32.HI R7, RZ, 0x17, R2 ;  /* 0x00000017ff077819 */ /* 0x000fe20000011602 */
[----:B------:R-:W-:Y:S01]  /*18c0*/  IMAD.MOV.U32 R8, RZ, RZ, 0x49742400 ;  /* 0x49742400ff087424 */ /* 0x000fe200078e00ff */
[----:B------:R-:W-:Y:S02]  /*18d0*/  SHF.R.U32.HI R4, RZ, 0x17, R5 ;  /* 0x00000017ff047819 */ /* 0x000fe40000011605 */
[----:B------:R-:W-:Y:S02]  /*18e0*/  LOP3.LUT R7, R7, 0xff, RZ, 0xc0, !PT ;  /* 0x000000ff07077812 */ /* 0x000fe400078ec0ff */
[----:B------:R-:W-:Y:S02]  /*18f0*/  LOP3.LUT R12, R4, 0xff, RZ, 0xc0, !PT ;  /* 0x000000ff040c7812 */ /* 0x000fe400078ec0ff */
[----:B------:R-:W-:-:S03]  /*1900*/  IADD3 R10, PT, PT, R7, -0x1, RZ ;  /* 0xffffffff070a7810 */ /* 0x000fc60007ffe0ff */
[----:B------:R-:W-:Y:S01]  /*1910*/  VIADD R11, R12, 0xffffffff ;  /* 0xffffffff0c0b7836 */ /* 0x000fe20000000000 */
[----:B------:R-:W-:-:S04]  /*1920*/  ISETP.GT.U32.AND P0, PT, R10, 0xfd, PT ;  /* 0x000000fd0a00780c */ /* 0x000fc80003f04070 */
[----:B------:R-:W-:-:S13]  /*1930*/  ISETP.GT.U32.OR P0, PT, R11, 0xfd, P0 ;  /* 0x000000fd0b00780c */ /* 0x000fda0000704470 */
[----:B------:R-:W-:Y:S01]  /*1940*/  @!P0 IMAD.MOV.U32 R9, RZ, RZ, RZ ;  /* 0x000000ffff098224 */ /* 0x000fe200078e00ff */
[----:B------:R-:W-:Y:S06]  /*1950*/  @!P0 BRA `(.L_x_17) ;  /* 0x0000000000608947 */ /* 0x000fec0003800000 */
[----:B------:R-:W-:Y:S02]  /*1960*/  MOV R4, 0x49742400 ;  /* 0x4974240000047802 */ /* 0x000fe40000000f00 */
[----:B------:R-:W-:Y:S02]  /*1970*/  FSETP.GTU.FTZ.AND P0, PT, |R5|, +INF , PT ;  /* 0x7f8000000500780b */ /* 0x000fe40003f1c200 */
[----:B------:R-:W-:-:S04]  /*1980*/  FSETP.GTU.FTZ.AND P1, PT, |R4|, +INF , PT ;  /* 0x7f8000000400780b */ /* 0x000fc80003f3c200 */
[----:B------:R-:W-:-:S13]  /*1990*/  PLOP3.LUT P0, PT, P0, P1, PT, 0xf8, 0x8f ;  /* 0x00000000008f781c */ /* 0x000fda0000703f70 */
[----:B------:R-:W-:Y:S05]  /*19a0*/  @P0 BRA `(.L_x_18) ;  /* 0x0000000400440947 */ /* 0x000fea0003800000 */
[----:B------:R-:W-:-:S13]  /*19b0*/  LOP3.LUT P0, RZ, R8, 0x7fffffff, R5, 0xc8, !PT ;  /* 0x7fffffff08ff7812 */ /* 0x000fda000780c805 */
[----:B------:R-:W-:Y:S05]  /*19c0*/  @!P0 BRA `(.L_x_19) ;  /* 0x0000000400348947 */ /* 0x000fea0003800000 */
[C---:B------:R-:W-:Y:S02]  /*19d0*/  FSETP.NEU.FTZ.AND P3, PT, |R5|.reuse, +INF , PT ;  /* 0x7f8000000500780b */ /* 0x040fe40003f7d200 */
[----:B------:R-:W-:Y:S02]  /*19e0*/  FSETP.NEU.FTZ.AND P1, PT, |R4|, +INF , PT ;  /* 0x7f8000000400780b */ /* 0x000fe40003f3d200 */
[----:B------:R-:W-:-:S11]  /*19f0*/  FSETP.NEU.FTZ.AND P0, PT, |R5|, +INF , PT ;  /* 0x7f8000000500780b */ /* 0x000fd60003f1d200 */
[----:B------:R-:W-:Y:S05]  /*1a00*/  @!P1 BRA !P3, `(.L_x_19) ;  /* 0x0000000400249947 */ /* 0x000fea0005800000 */
[----:B------:R-:W-:-:S04]  /*1a10*/  LOP3.LUT P3, RZ, R5, 0x7fffffff, RZ, 0xc0, !PT ;  /* 0x7fffffff05ff7812 */ /* 0x000fc8000786c0ff */
[----:B------:R-:W-:-:S13]  /*1a20*/  PLOP3.LUT P1, PT, P1, P3, PT, 0x2f, 0xf2 ;  /* 0x0000000000f2781c */ /* 0x000fda0000f26577 */
[----:B------:R-:W-:Y:S05]  /*1a30*/  @P1 BRA `(.L_x_20) ;  /* 0x0000000400101947 */ /* 0x000fea0003800000 */
[----:B------:R-:W-:-:S04]  /*1a40*/  LOP3.LUT P1, RZ, R8, 0x7fffffff, RZ, 0xc0, !PT ;  /* 0x7fffffff08ff7812 */ /* 0x000fc8000782c0ff */
[----:B------:R-:W-:-:S13]  /*1a50*/  PLOP3.LUT P0, PT, P0, P1, PT, 0x2f, 0xf2 ;  /* 0x0000000000f2781c */ /* 0x000fda0000702577 */
[----:B------:R-:W-:Y:S05]  /*1a60*/  @P0 BRA `(.L_x_21) ;  /* 0x0000000000f80947 */ /* 0x000fea0003800000 */
[----:B------:R-:W-:Y:S02]  /*1a70*/  ISETP.GE.AND P0, PT, R11, RZ, PT ;  /* 0x000000ff0b00720c */ /* 0x000fe40003f06270 */
[----:B------:R-:W-:-:S11]  /*1a80*/  ISETP.GE.AND P1, PT, R10, RZ, PT ;  /* 0x000000ff0a00720c */ /* 0x000fd60003f26270 */
[----:B------:R-:W-:Y:S02]  /*1a90*/  @P0 IMAD.MOV.U32 R9, RZ, RZ, RZ ;  /* 0x000000ffff090224 */ /* 0x000fe400078e00ff */
[----:B------:R-:W-:Y:S01]  /*1aa0*/  @!P0 FFMA R5, R5, 1.84467440737095516160e+19, RZ ;  /* 0x5f80000005058823 */ /* 0x000fe200000000ff */
[----:B------:R-:W-:Y:S02]  /*1ab0*/  @!P0 IMAD.MOV.U32 R9, RZ, RZ, -0x40 ;  /* 0xffffffc0ff098424 */ /* 0x000fe400078e00ff */
[----:B------:R-:W-:-:S03]  /*1ac0*/  @!P1 FFMA R8, R4, 1.84467440737095516160e+19, RZ ;  /* 0x5f80000004089823 */ /* 0x000fc600000000ff */
[----:B------:R-:W-:-:S07]  /*1ad0*/  @!P1 IADD3 R9, PT, PT, R9, 0x40, RZ ;  /* 0x0000004009099810 */ /* 0x000fce0007ffe0ff */
.L_x_17:
[----:B------:R-:W-:-:S05]  /*1ae0*/  LEA R11, R7, 0xc0800000, 0x17 ;  /* 0xc0800000070b7811 */ /* 0x000fca00078eb8ff */
[----:B------:R-:W-:Y:S02]  /*1af0*/  IMAD.IADD R11, R8, 0x1, -R11 ;  /* 0x00000001080b7824 */ /* 0x000fe400078e0a0b */
[----:B------:R-:W-:Y:S02]  /*1b00*/  VIADD R8, R12, 0xffffff81 ;  /* 0xffffff810c087836 */ /* 0x000fe40000000000 */
[----:B------:R-:W0:Y:S01]  /*1b10*/  MUFU.RCP R10, R11 ;  /* 0x0000000b000a7308 */ /* 0x000e220000001000 */
[----:B------:R-:W-:Y:S01]  /*1b20*/  FADD.FTZ R13, -R11, -RZ ;  /* 0x800000ff0b0d7221 */ /* 0x000fe20000010100 */
[C---:B------:R-:W-:Y:S01]  /*1b30*/  IMAD R4, R8.reuse, -0x800000, R5 ;  /* 0xff80000008047824 */ /* 0x040fe200078e0205 */
[----:B------:R-:W-:-:S04]  /*1b40*/  IADD3 R8, PT, PT, R8, 0x7f, -R7 ;  /* 0x0000007f08087810 */ /* 0x000fc80007ffe807 */
[----:B------:R-:W-:Y:S01]  /*1b50*/  IADD3 R8, PT, PT, R8, R9, RZ ;  /* 0x0000000908087210 */ /* 0x000fe20007ffe0ff */
[----:B0-----:R-:W-:-:S04]  /*1b60*/  FFMA R15, R10, R13, 1 ;  /* 0x3f8000000a0f7423 */ /* 0x001fc8000000000d */
[----:B------:R-:W-:-:S04]  /*1b70*/  FFMA R12, R10, R15, R10 ;  /* 0x0000000f0a0c7223 */ /* 0x000fc8000000000a */
[----:B------:R-:W-:-:S04]  /*1b80*/  FFMA R5, R4, R12, RZ ;  /* 0x0000000c04057223 */ /* 0x000fc800000000ff */
[----:B------:R-:W-:-:S04]  /*1b90*/  FFMA R10, R13, R5, R4 ;  /* 0x000000050d0a7223 */ /* 0x000fc80000000004 */
[----:B------:R-:W-:-:S04]  /*1ba0*/  FFMA R15, R12, R10, R5 ;  /* 0x0000000a0c0f7223 */ /* 0x000fc80000000005 */
[----:B------:R-:W-:-:S04]  /*1bb0*/  FFMA R10, R13, R15, R4 ;  /* 0x0000000f0d0a7223 */ /* 0x000fc80000000004 */
[----:B------:R-:W-:-:S05]  /*1bc0*/  FFMA R4, R12, R10, R15 ;  /* 0x0000000a0c047223 */ /* 0x000fca000000000f */
[----:B------:R-:W-:-:S04]  /*1bd0*/  SHF.R.U32.HI R5, RZ, 0x17, R4 ;  /* 0x00000017ff057819 */ /* 0x000fc80000011604 */
[----:B------:R-:W-:-:S05]  /*1be0*/  LOP3.LUT R5, R5, 0xff, RZ, 0xc0, !PT ;  /* 0x000000ff05057812 */ /* 0x000fca00078ec0ff */
[----:B------:R-:W-:-:S04]  /*1bf0*/  IMAD.IADD R9, R5, 0x1, R8 ;  /* 0x0000000105097824 */ /* 0x000fc800078e0208 */
[----:B------:R-:W-:-:S05]  /*1c00*/  VIADD R5, R9, 0xffffffff ;  /* 0xffffffff09057836 */ /* 0x000fca0000000000 */
[----:B------:R-:W-:-:S13]  /*1c10*/  ISETP.GE.U32.AND P0, PT, R5, 0xfe, PT ;  /* 0x000000fe0500780c */ /* 0x000fda0003f06070 */
[----:B------:R-:W-:Y:S05]  /*1c20*/  @!P0 BRA `(.L_x_22) ;  /* 0x0000000000808947 */ /* 0x000fea0003800000 */
[----:B------:R-:W-:-:S13]  /*1c30*/  ISETP.GT.AND P0, PT, R9, 0xfe, PT ;  /* 0x000000fe0900780c */ /* 0x000fda0003f04270 */
[----:B------:R-:W-:Y:S05]  /*1c40*/  @P0 BRA `(.L_x_23) ;  /* 0x00000000006c0947 */ /* 0x000fea0003800000 */
[----:B------:R-:W-:-:S13]  /*1c50*/  ISETP.GE.AND P0, PT, R9, 0x1, PT ;  /* 0x000000010900780c */ /* 0x000fda0003f06270 */
[----:B------:R-:W-:Y:S05]  /*1c60*/  @P0 BRA `(.L_x_24) ;  /* 0x0000000000980947 */ /* 0x000fea0003800000 */
[----:B------:R-:W-:Y:S02]  /*1c70*/  ISETP.GE.AND P0, PT, R9, -0x18, PT ;  /* 0xffffffe80900780c */ /* 0x000fe40003f06270 */
[----:B------:R-:W-:-:S11]  /*1c80*/  LOP3.LUT R4, R4, 0x80000000, RZ, 0xc0, !PT ;  /* 0x8000000004047812 */ /* 0x000fd600078ec0ff */
[----:B------:R-:W-:Y:S05]  /*1c90*/  @!P0 BRA `(.L_x_24) ;  /* 0x00000000008c8947 */ /* 0x000fea0003800000 */
[CCC-:B------:R-:W-:Y:S01]  /*1ca0*/  FFMA.RZ R5, R12.reuse, R10.reuse, R15.reuse ;  /* 0x0000000a0c057223 */ /* 0x1c0fe2000000c00f */
[CCC-:B------:R-:W-:Y:S01]  /*1cb0*/  FFMA.RM R8, R12.reuse, R10.reuse, R15.reuse ;  /* 0x0000000a0c087223 */ /* 0x1c0fe2000000400f */
[C---:B------:R-:W-:Y:S02]  /*1cc0*/  ISETP.NE.AND P3, PT, R9.reuse, RZ, PT ;  /* 0x000000ff0900720c */ /* 0x040fe40003f65270 */
[----:B------:R-:W-:Y:S02]  /*1cd0*/  ISETP.NE.AND P1, PT, R9, RZ, PT ;  /* 0x000000ff0900720c */ /* 0x000fe40003f25270 */
[----:B------:R-:W-:Y:S01]  /*1ce0*/  LOP3.LUT R7, R5, 0x7fffff, RZ, 0xc0, !PT ;  /* 0x007fffff05077812 */ /* 0x000fe200078ec0ff */
[----:B------:R-:W-:Y:S01]  /*1cf0*/  FFMA.RP R5, R12, R10, R15 ;  /* 0x0000000a0c057223 */ /* 0x000fe2000000800f */
[----:B------:R-:W-:Y:S01]  /*1d00*/  IADD3 R10, PT, PT, R9, 0x20, RZ ;  /* 0x00000020090a7810 */ /* 0x000fe20007ffe0ff */
[----:B------:R-:W-:Y:S01]  /*1d10*/  IMAD.MOV R9, RZ, RZ, -R9 ;  /* 0x000000ffff097224 */ /* 0x000fe200078e0a09 */
[----:B------:R-:W-:-:S02]  /*1d20*/  LOP3.LUT R7, R7, 0x800000, RZ, 0xfc, !PT ;  /* 0x0080000007077812 */ /* 0x000fc400078efcff */
[----:B------:R-:W-:Y:S02]  /*1d30*/  FSETP.NEU.FTZ.AND P0, PT, R5, R8, PT ;  /* 0x000000080500720b */ /* 0x000fe40003f1d000 */
[----:B------:R-:W-:Y:S02]  /*1d40*/  SHF.L.U32 R10, R7, R10, RZ ;  /* 0x0000000a070a7219 */ /* 0x000fe400000006ff */
[----:B------:R-:W-:Y:S02]  /*1d50*/  SEL R8, R9, RZ, P3 ;  /* 0x000000ff09087207 */ /* 0x000fe40001800000 */
[----:B------:R-:W-:Y:S02]  /*1d60*/  ISETP.NE.AND P1, PT, R10, RZ, P1 ;  /* 0x000000ff0a00720c */ /* 0x000fe40000f25270 */
[----:B------:R-:W-:Y:S02]  /*1d70*/  SHF.R.U32.HI R8, RZ, R8, R7 ;  /* 0x00000008ff087219 */ /* 0x000fe40000011607 */
[----:B------:R-:W-:-:S02]  /*1d80*/  PLOP3.LUT P0, PT, P0, P1, PT, 0xf8, 0x8f ;  /* 0x00000000008f781c */ /* 0x000fc40000703f70 */
[----:B------:R-:W-:Y:S02]  /*1d90*/  SHF.R.U32.HI R10, RZ, 0x1, R8 ;  /* 0x00000001ff0a7819 */ /* 0x000fe40000011608 */
[----:B------:R-:W-:-:S04]  /*1da0*/  SEL R5, RZ, 0x1, !P0 ;  /* 0x00000001ff057807 */ /* 0x000fc80004000000 */
[----:B------:R-:W-:-:S04]  /*1db0*/  LOP3.LUT R5, R5, 0x1, R10, 0xf8, !PT ;  /* 0x0000000105057812 */ /* 0x000fc800078ef80a */
[----:B------:R-:W-:-:S05]  /*1dc0*/  LOP3.LUT R5, R5, R8, RZ, 0xc0, !PT ;  /* 0x0000000805057212 */ /* 0x000fca00078ec0ff */
[----:B------:R-:W-:-:S05]  /*1dd0*/  IMAD.IADD R5, R10, 0x1, R5 ;  /* 0x000000010a057824 */ /* 0x000fca00078e0205 */
[----:B------:R-:W-:Y:S01]  /*1de0*/  LOP3.LUT R4, R5, R4, RZ, 0xfc, !PT ;  /* 0x0000000405047212 */ /* 0x000fe200078efcff */
[----:B------:R-:W-:Y:S06]  /*1df0*/  BRA `(.L_x_24) ;  /* 0x0000000000347947 */ /* 0x000fec0003800000 */
.L_x_23:
[----:B------:R-:W-:-:S04]  /*1e00*/  LOP3.LUT R4, R4, 0x80000000, RZ, 0xc0, !PT ;  /* 0x8000000004047812 */ /* 0x000fc800078ec0ff */
[----:B------:R-:W-:Y:S01]  /*1e10*/  LOP3.LUT R4, R4, 0x7f800000, RZ, 0xfc, !PT ;  /* 0x7f80000004047812 */ /* 0x000fe200078efcff */
[----:B------:R-:W-:Y:S06]  /*1e20*/  BRA `(.L_x_24) ;  /* 0x0000000000287947 */ /* 0x000fec0003800000 */
.L_x_22:
[----:B------:R-:W-:Y:S01]  /*1e30*/  LEA R4, R8, R4, 0x17 ;  /* 0x0000000408047211 */ /* 0x000fe200078eb8ff */
[----:B------:R-:W-:Y:S06]  /*1e40*/  BRA `(.L_x_24) ;  /* 0x0000000000207947 */ /* 0x000fec0003800000 */
.L_x_21:
[----:B------:R-:W-:-:S04]  /*1e50*/  LOP3.LUT R4, R8, 0x80000000, R5, 0x48, !PT ;  /* 0x8000000008047812 */ /* 0x000fc800078e4805 */
[----:B------:R-:W-:Y:S01]  /*1e60*/  LOP3.LUT R4, R4, 0x7f800000, RZ, 0xfc, !PT ;  /* 0x7f80000004047812 */ /* 0x000fe200078efcff */
[----:B------:R-:W-:Y:S06]  /*1e70*/  BRA `(.L_x_24) ;  /* 0x0000000000147947 */ /* 0x000fec0003800000 */
.L_x_20:
[----:B------:R-:W-:Y:S01]  /*1e80*/  LOP3.LUT R4, R8, 0x80000000, R5, 0x48, !PT ;  /* 0x8000000008047812 */ /* 0x000fe200078e4805 */
[----:B------:R-:W-:Y:S06]  /*1e90*/  BRA `(.L_x_24) ;  /* 0x00000000000c7947 */ /* 0x000fec0003800000 */
.L_x_19:
[----:B------:R-:W0:Y:S01]  /*1ea0*/  MUFU.RSQ R4, -QNAN ;  /* 0xffc0000000047908 */ /* 0x000e220000001400 */
[----:B------:R-:W-:Y:S05]  /*1eb0*/  BRA `(.L_x_24) ;  /* 0x0000000000047947 */ /* 0x000fea0003800000 */
.L_x_18:
[----:B------:R-:W-:-:S07]  /*1ec0*/  FADD.FTZ R4, R5, R4 ;  /* 0x0000000405047221 */ /* 0x000fce0000010000 */
.L_x_24:
[----:B------:R-:W-:-:S04]  /*1ed0*/  IMAD.MOV.U32 R7, RZ, RZ, 0x0 ;  /* 0x00000000ff077424 */ /* 0x000fc800078e00ff */
[----:B0-----:R-:W-:Y:S05]  /*1ee0*/  RET.REL.NODEC R6 `(_Z4luopPdS_S_iiPfS0_) ;  /* 0xffffffe006447950 */ /* 0x001fea0003c3ffff */
.L_x_25:
[----:B------:R-:W-:-:S00]  /*1ef0*/  BRA `(.L_x_25) ;  /* 0xfffffffc00fc7947 */ /* 0x000fc0000383ffff */
[----:B------:R-:W-:-:S00]  /*1f00*/  NOP ;  /* 0x0000000000007918 */ /* 0x000fc00000000000 */
[----:B------:R-:W-:-:S00]  /*1f10*/  NOP ;  /* 0x0000000000007918 */ /* 0x000fc00000000000 */
[----:B------:R-:W-:-:S00]  /*1f20*/  NOP ;  /* 0x0000000000007918 */ /* 0x000fc00000000000 */
[----:B------:R-:W-:-:S00]  /*1f30*/  NOP ;  /* 0x0000000000007918 */ /* 0x000fc00000000000 */
[----:B------:R-:W-:-:S00]  /*1f40*/  NOP ;  /* 0x0000000000007918 */ /* 0x000fc00000000000 */
[----:B------:R-:W-:-:S00]  /*1f50*/  NOP ;  /* 0x0000000000007918 */ /* 0x000fc00000000000 */
[----:B------:R-:W-:-:S00]  /*1f60*/  NOP ;  /* 0x0000000000007918 */ /* 0x000fc00000000000 */
[----:B------:R-:W-:-:S00]  /*1f70*/  NOP ;  /* 0x0000000000007918 */ /* 0x000fc00000000000 */
.L_x_28:


//--------------------- .text._Z10initializePdS_i --------------------------
	.section	.text._Z10initializePdS_i,"ax",@progbits
	.align	128
        .global         _Z10initializePdS_i
        .type           _Z10initializePdS_i,@function
        .size           _Z10initializePdS_i,(.L_x_30 - _Z10initializePdS_i)
        .other          _Z10initializePdS_i,@"STO_CUDA_ENTRY STV_DEFAULT"
_Z10initializePdS_i:
.text._Z10initializePdS_i:
[----:B------:R-:W-:Y:S01]  /*0000*/  LDC R1, c[0x0][0x37c] ;  /* 0x0000df00ff017b82 */ /* 0x000fe20000000800 */
[----:B------:R-:W0:Y:S07]  /*0010*/  S2R R3, SR_TID.Y ;  /* 0x0000000000037919 */ /* 0x000e2e0000002200 */
[----:B------:R-:W0:Y:S01]  /*0020*/  LDC R0, c[0x0][0x364] ;  /* 0x0000d900ff007b82 */ /* 0x000e220000000800 */
[----:B------:R-:W1:Y:S01]  /*0030*/  LDCU UR6, c[0x0][0x390] ;  /* 0x00007200ff0677ac */ /* 0x000e620008000800 */
[----:B------:R-:W2:Y:S06]  /*0040*/  S2R R2, SR_TID.X ;  /* 0x0000000000027919 */ /* 0x000eac0000002100 */
[----:B------:R-:W0:Y:S08]  /*0050*/  S2UR UR4, SR_CTAID.Y ;  /* 0x00000000000479c3 */ /* 0x000e300000002600 */
[----:B------:R-:W2:Y:S08]  /*0060*/  S2UR UR5, SR_CTAID.X ;  /* 0x00000000000579c3 */ /* 0x000eb00000002500 */
[----:B------:R-:W2:Y:S01]  /*0070*/  LDC R5, c[0x0][0x360] ;  /* 0x0000d800ff057b82 */ /* 0x000ea20000000800 */
[----:B0-----:R-:W-:-:S02]  /*0080*/  IMAD R0, R0, UR4, R3 ;  /* 0x0000000400007c24 */ /* 0x001fc4000f8e0203 */
[----:B--2---:R-:W-:-:S05]  /*0090*/  IMAD R5, R5, UR5, R2 ;  /* 0x0000000505057c24 */ /* 0x004fca000f8e0202 */
[----:B------:R-:W-:-:S04]  /*00a0*/  VIMNMX R2, PT, PT, R0, R5, !PT ;  /* 0x0000000500027248 */ /* 0x000fc80007fe0100 */
[----:B-1----:R-:W-:-:S13]  /*00b0*/  ISETP.GE.AND P0, PT, R2, UR6, PT ;  /* 0x0000000602007c0c */ /* 0x002fda000bf06270 */
[----:B------:R-:W-:Y:S05]  /*00c0*/  @P0 EXIT ;  /* 0x000000000000094d */ /* 0x000fea0003800000 */
[----:B------:R-:W0:Y:S01]  /*00d0*/  LDC.64 R2, c[0x0][0x388] ;  /* 0x0000e200ff027b82 */ /* 0x000e220000000a00 */
[----:B------:R-:W1:Y:S01]  /*00e0*/  LDCU.64 UR4, c[0x0][0x358] ;  /* 0x00006b00ff0477ac */ /* 0x000e620008000a00 */
[C---:B------:R-:W-:Y:S01]  /*00f0*/  ISETP.NE.AND P0, PT, R0.reuse, R5, PT ;  /* 0x000000050000720c */ /* 0x040fe20003f05270 */
[----:B------:R-:W-:-:S05]  /*0100*/  IMAD R9, R0, UR6, R5 ;  /* 0x0000000600097c24 */ /* 0x000fca000f8e0205 */
[----:B------:R-:W2:Y:S01]  /*0110*/  LDC.64 R6, c[0x0][0x380] ;  /* 0x0000e000ff067b82 */ /* 0x000ea20000000a00 */
[----:B0-----:R-:W-:-:S05]  /*0120*/  IMAD.WIDE R2, R9, 0x8, R2 ;  /* 0x0000000809027825 */ /* 0x001fca00078e0202 */
[----:B-1----:R0:W-:Y:S01]  /*0130*/  STG.E.64 desc[UR4][R2.64], RZ ;  /* 0x000000ff02007986 */ /* 0x0021e2000c101b04 */
[----:B--2---:R-:W-:-:S05]  /*0140*/  IMAD.WIDE R4, R9, 0x8, R6 ;  /* 0x0000000809047825 */ /* 0x004fca00078e0206 */
[----:B------:R0:W-:Y:S01]  /*0150*/  STG.E.64 desc[UR4][R4.64], RZ ;  /* 0x000000ff04007986 */ /* 0x0001e2000c101b04 */
[----:B------:R-:W-:Y:S05]  /*0160*/  @P0 EXIT ;  /* 0x000000000000094d */ /* 0x000fea0003800000 */
[----:B0-----:R-:W-:Y:S02]  /*0170*/  IMAD R3, R0, UR6, R0 ;  /* 0x0000000600037c24 */ /* 0x001fe4000f8e0200 */
[----:B------:R-:W-:Y:S01]  /*0180*/  HFMA2 R4, -RZ, RZ, 0, 0 ;  /* 0x00000000ff047431 */ /* 0x000fe200000001ff */
[----:B------:R-:W-:Y:S01]  /*0190*/  MOV R5, 0x3ff00000 ;  /* 0x3ff0000000057802 */ /* 0x000fe20000000f00 */
[----:B------:R-:W-:-:S05]  /*01a0*/  IMAD.WIDE.U32 R2, R3, 0x8, R6 ;  /* 0x0000000803027825 */ /* 0x000fca00078e0006 */
[----:B------:R-:W-:Y:S01]  /*01b0*/  STG.E.64 desc[UR4][R2.64], R4 ;  /* 0x0000000402007986 */ /* 0x000fe2000c101b04 */
[----:B------:R-:W-:Y:S05]  /*01c0*/  EXIT ;  /* 0x000000000000794d */ /* 0x000fea0003800000 */
.L_x_26:
        /* <DEDUP_REMOVED lines=11> */
.L_x_30:


//--------------------- .nv.shared.reserved.0     --------------------------
	.section	.nv.shared.reserved.0,"aw",@nobits
	.weak		__nv_reservedSMEM_offset_0_alias
	.size		__nv_reservedSMEM_offset_0_alias, 0, 64
	.other		__nv_reservedSMEM_offset_0_alias,@"STO_CUDA_RESERVED_SHARED STV_DEFAULT"
__nv_reservedSMEM_offset_0_alias:
	.zero		0
	.zero		64


//--------------------- .nv.constant0._Z4luopPdS_S_iiPfS0_ --------------------------
	.section	.nv.constant0._Z4luopPdS_S_iiPfS0_,"a",@progbits
	.sectionflags	@""
	.align	4
.nv.constant0._Z4luopPdS_S_iiPfS0_:
	.zero		944


//--------------------- .nv.constant0._Z10initializePdS_i --------------------------
	.section	.nv.constant0._Z10initializePdS_i,"a",@progbits
	.sectionflags	@""
	.align	4
.nv.constant0._Z10initializePdS_i:
	.zero		916


//--------------------- SYMBOLS --------------------------

	.type		.nv.reservedSmem.offset0,@object
	.size		.nv.reservedSmem.offset0,0x4
